	.target	sm_100a

	.elftype	@"ET_EXEC"


//--------------------- .note.nv.tkinfo           --------------------------
	.section	.note.nv.tkinfo,"",@"SHT_NOTE"
	.sectionflags	@"SHF_NOTE_NV_TKINFO"
	.tkinfo
        /*0018*/ 	.word	0x00000002
        /*0030*/ 	.string	""
        /*0030*/ 	.string	"ptxas"
        /*0030*/ 	.string	"Cuda compilation tools, release 13.0, V13.0.88"
        /*0030*/ 	.string	"Build cuda_13.0.r13.0/compiler.36424714_0"
        /*0030*/ 	.string	"-arch sm_100a -m 64 "



//--------------------- .note.nv.cuinfo           --------------------------
	.section	.note.nv.cuinfo,"",@"SHT_NOTE"
	.sectionflags	@"SHF_NOTE_NV_CUINFO"
        /*0018*/ 	.short	0x0002
        /*001a*/ 	.short	0x0064
        /*001c*/ 	.short	0x0082
	.zero		2


//--------------------- .nv.info                  --------------------------
	.section	.nv.info,"",@"SHT_CUDA_INFO"
	.align	4


	//----- nvinfo : EIATTR_REGCOUNT
	.align		4
        /*0000*/ 	.byte	0x04, 0x2f
        /*0002*/ 	.short	(.L_20 - .L_19)
	.align		4
.L_19:
        /*0004*/ 	.word	index@(_ZN7cutlass13device_kernelINS_4gemm6kernel13GemmUniversalIN4cute5tupleIJiiiiEEENS1_10collective13CollectiveMmaINS1_35MainloopSm100TmaUmmaWarpSpecializedILi20ELi2ELi4ENS5_IJNS4_1CILi2EEESB_NSA_ILi1EEEEEEEENS5_IJNSA_ILi64EEENSA_ILi256EEENSA_ILi32EEEEEENS_12float_e5m2_tENS5_IJlSC_lEEESJ_SK_NS4_8TiledMMAINS4_8MMA_AtomIJNS4_10MMA_TraitsINS4_19SM100_MMA_F8F6F4_SSEJSJ_SJ_fSF_SG_NS4_17integral_constantINS4_4UMMA5MajorELSR_0EEESS_NSP_INSQ_7ScaleInELST_0EEESU_EEEEEENS4_6LayoutINS5_IJSC_SC_SC_EEENS5_IJNSA_ILi0EEESZ_SZ_EEEEENS5_IJNS4_10UnderscoreES12_S12_EEEEENS4_23SM90_TMA_LOAD_MULTICASTENS4_14ComposedLayoutINS4_7SwizzleILi1ELi4ELi3EEENS4_18smem_ptr_flag_bitsILi8EEENSX_INS5_IJNSA_ILi8EEESH_EEENS5_IJSH_SC_EEEEEEEvNS4_8identityES15_S1F_vS1G_EENS_8epilogue10collective18CollectiveEpilogueINS1I_23Sm100TmaWarpSpecializedILi4ELi2ELi32ELb0ELb0EEEJSI_NS5_IJNSX_ISF_SC_EES1N_EEESJ_SK_SJ_SK_NS1I_6fusion15FusionCallbacksIS1M_NS1P_17LinearCombinationISJ_fSJ_fLNS_15FloatRoundStyleE2EEESI_S1O_JEEENS4_5SM1004TMEM4LOAD26SM100_TMEM_LOAD_16dp32b32xENS4_13SM90_TMA_LOADENS16_INS17_ILi2ELi4ELi3EEES1A_NSX_INS5_IJS1B_SF_EEENS5_IJSF_SC_EEEEEEENS4_39AutoVectorizingCopyWithAssumedAlignmentILi128EEENS4_14SM90_TMA_STOREES24_S26_S26_EEEvvEEEEvNT_6ParamsE)
        /*0008*/ 	.word	0x00000075


	//----- nvinfo : EIATTR_FRAME_SIZE
	.align		4
.L_20:
        /*000c*/ 	.byte	0x04, 0x11
        /*000e*/ 	.short	(.L_22 - .L_21)
	.align		4
.L_21:
        /*0010*/ 	.word	index@($__internal_2_$__cuda_sm10x_tcgen05_guardrail_trap_unallocated_columns_being_dealloced)
        /*0014*/ 	.word	0x00000000


	//----- nvinfo : EIATTR_FRAME_SIZE
	.align		4
.L_22:
        /*0018*/ 	.byte	0x04, 0x11
        /*001a*/ 	.short	(.L_24 - .L_23)
	.align		4
.L_23:
        /*001c*/ 	.word	index@($__internal_1_$__cuda_sm10x_tcgen05_guardrail_trap_phase_invalid_during_alloc)
        /*0020*/ 	.word	0x00000000


	//----- nvinfo : EIATTR_FRAME_SIZE
	.align		4
.L_24:
        /*0024*/ 	.byte	0x04, 0x11
        /*0026*/ 	.short	(.L_26 - .L_25)
	.align		4
.L_25:
        /*0028*/ 	.word	index@($__internal_0_$__cuda_sm10x_tcgen05_guardrail_trap_col_being_dealloced_not_returned_by_alloc)
        /*002c*/ 	.word	0x00000000


	//----- nvinfo : EIATTR_FRAME_SIZE
	.align		4
.L_26:
        /*0030*/ 	.byte	0x04, 0x11
        /*0032*/ 	.short	(.L_28 - .L_27)
	.align		4
.L_27:
        /*0034*/ 	.word	index@(_ZN7cutlass13device_kernelINS_4gemm6kernel13GemmUniversalIN4cute5tupleIJiiiiEEENS1_10collective13CollectiveMmaINS1_35MainloopSm100TmaUmmaWarpSpecializedILi20ELi2ELi4ENS5_IJNS4_1CILi2EEESB_NSA_ILi1EEEEEEEENS5_IJNSA_ILi64EEENSA_ILi256EEENSA_ILi32EEEEEENS_12float_e5m2_tENS5_IJlSC_lEEESJ_SK_NS4_8TiledMMAINS4_8MMA_AtomIJNS4_10MMA_TraitsINS4_19SM100_MMA_F8F6F4_SSEJSJ_SJ_fSF_SG_NS4_17integral_constantINS4_4UMMA5MajorELSR_0EEESS_NSP_INSQ_7ScaleInELST_0EEESU_EEEEEENS4_6LayoutINS5_IJSC_SC_SC_EEENS5_IJNSA_ILi0EEESZ_SZ_EEEEENS5_IJNS4_10UnderscoreES12_S12_EEEEENS4_23SM90_TMA_LOAD_MULTICASTENS4_14ComposedLayoutINS4_7SwizzleILi1ELi4ELi3EEENS4_18smem_ptr_flag_bitsILi8EEENSX_INS5_IJNSA_ILi8EEESH_EEENS5_IJSH_SC_EEEEEEEvNS4_8identityES15_S1F_vS1G_EENS_8epilogue10collective18CollectiveEpilogueINS1I_23Sm100TmaWarpSpecializedILi4ELi2ELi32ELb0ELb0EEEJSI_NS5_IJNSX_ISF_SC_EES1N_EEESJ_SK_SJ_SK_NS1I_6fusion15FusionCallbacksIS1M_NS1P_17LinearCombinationISJ_fSJ_fLNS_15FloatRoundStyleE2EEESI_S1O_JEEENS4_5SM1004TMEM4LOAD26SM100_TMEM_LOAD_16dp32b32xENS4_13SM90_TMA_LOADENS16_INS17_ILi2ELi4ELi3EEES1A_NSX_INS5_IJS1B_SF_EEENS5_IJSF_SC_EEEEEEENS4_39AutoVectorizingCopyWithAssumedAlignmentILi128EEENS4_14SM90_TMA_STOREES24_S26_S26_EEEvvEEEEvNT_6ParamsE)
        /*0038*/ 	.word	0x00000000


	//----- nvinfo : EIATTR_MIN_STACK_SIZE
	.align		4
.L_28:
        /*003c*/ 	.byte	0x04, 0x12
        /*003e*/ 	.short	(.L_30 - .L_29)
	.align		4
.L_29:
        /*0040*/ 	.word	index@(_ZN7cutlass13device_kernelINS_4gemm6kernel13GemmUniversalIN4cute5tupleIJiiiiEEENS1_10collective13CollectiveMmaINS1_35MainloopSm100TmaUmmaWarpSpecializedILi20ELi2ELi4ENS5_IJNS4_1CILi2EEESB_NSA_ILi1EEEEEEEENS5_IJNSA_ILi64EEENSA_ILi256EEENSA_ILi32EEEEEENS_12float_e5m2_tENS5_IJlSC_lEEESJ_SK_NS4_8TiledMMAINS4_8MMA_AtomIJNS4_10MMA_TraitsINS4_19SM100_MMA_F8F6F4_SSEJSJ_SJ_fSF_SG_NS4_17integral_constantINS4_4UMMA5MajorELSR_0EEESS_NSP_INSQ_7ScaleInELST_0EEESU_EEEEEENS4_6LayoutINS5_IJSC_SC_SC_EEENS5_IJNSA_ILi0EEESZ_SZ_EEEEENS5_IJNS4_10UnderscoreES12_S12_EEEEENS4_23SM90_TMA_LOAD_MULTICASTENS4_14ComposedLayoutINS4_7SwizzleILi1ELi4ELi3EEENS4_18smem_ptr_flag_bitsILi8EEENSX_INS5_IJNSA_ILi8EEESH_EEENS5_IJSH_SC_EEEEEEEvNS4_8identityES15_S1F_vS1G_EENS_8epilogue10collective18CollectiveEpilogueINS1I_23Sm100TmaWarpSpecializedILi4ELi2ELi32ELb0ELb0EEEJSI_NS5_IJNSX_ISF_SC_EES1N_EEESJ_SK_SJ_SK_NS1I_6fusion15FusionCallbacksIS1M_NS1P_17LinearCombinationISJ_fSJ_fLNS_15FloatRoundStyleE2EEESI_S1O_JEEENS4_5SM1004TMEM4LOAD26SM100_TMEM_LOAD_16dp32b32xENS4_13SM90_TMA_LOADENS16_INS17_ILi2ELi4ELi3EEES1A_NSX_INS5_IJS1B_SF_EEENS5_IJSF_SC_EEEEEEENS4_39AutoVectorizingCopyWithAssumedAlignmentILi128EEENS4_14SM90_TMA_STOREES24_S26_S26_EEEvvEEEEvNT_6ParamsE)
        /*0044*/ 	.word	0x00000000
.L_30:


//--------------------- .nv.compat                --------------------------
	.section	.nv.compat,"",@"SHT_CUDA_COMPAT_INFO"
	.align	4
        /*0000*/ 	.byte	0x02, 0x09, 0x01, 0x00, 0x02, 0x02, 0x02, 0x00, 0x02, 0x05, 0x05, 0x00, 0x03, 0x07, 0x01, 0x01
        /*0010*/ 	.byte	0x02, 0x03, 0x01, 0x00, 0x02, 0x06, 0x01, 0x00, 0x04, 0x0b, 0x08, 0x00, 0x09, 0x00, 0x00, 0x00
        /*0020*/ 	.byte	0x00, 0x00, 0x00, 0x00


//--------------------- .nv.info._ZN7cutlass13device_kernelINS_4gemm6kernel13GemmUniversalIN4cute5tupleIJiiiiEEENS1_10collective13CollectiveMmaINS1_35MainloopSm100TmaUmmaWarpSpecializedILi20ELi2ELi4ENS5_IJNS4_1CILi2EEESB_NSA_ILi1EEEEEEEENS5_IJNSA_ILi64EEENSA_ILi256EEENSA_ILi32EEEEEENS_12float_e5m2_tENS5_IJlSC_lEEESJ_SK_NS4_8TiledMMAINS4_8MMA_AtomIJNS4_10MMA_TraitsINS4_19SM100_MMA_F8F6F4_SSEJSJ_SJ_fSF_SG_NS4_17integral_constantINS4_4UMMA5MajorELSR_0EEESS_NSP_INSQ_7ScaleInELST_0EEESU_EEEEEENS4_6LayoutINS5_IJSC_SC_SC_EEENS5_IJNSA_ILi0EEESZ_SZ_EEEEENS5_IJNS4_10UnderscoreES12_S12_EEEEENS4_23SM90_TMA_LOAD_MULTICASTENS4_14ComposedLayoutINS4_7SwizzleILi1ELi4ELi3EEENS4_18smem_ptr_flag_bitsILi8EEENSX_INS5_IJNSA_ILi8EEESH_EEENS5_IJSH_SC_EEEEEEEvNS4_8identityES15_S1F_vS1G_EENS_8epilogue10collective18CollectiveEpilogueINS1I_23Sm100TmaWarpSpecializedILi4ELi2ELi32ELb0ELb0EEEJSI_NS5_IJNSX_ISF_SC_EES1N_EEESJ_SK_SJ_SK_NS1I_6fusion15FusionCallbacksIS1M_NS1P_17LinearCombinationISJ_fSJ_fLNS_15FloatRoundStyleE2EEESI_S1O_JEEENS4_5SM1004TMEM4LOAD26SM100_TMEM_LOAD_16dp32b32xENS4_13SM90_TMA_LOADENS16_INS17_ILi2ELi4ELi3EEES1A_NSX_INS5_IJS1B_SF_EEENS5_IJSF_SC_EEEEEEENS4_39AutoVectorizingCopyWithAssumedAlignmentILi128EEENS4_14SM90_TMA_STOREES24_S26_S26_EEEvvEEEEvNT_6ParamsE --------------------------
	.section	.nv.info._ZN7cutlass13device_kernelINS_4gemm6kernel13GemmUniversalIN4cute5tupleIJiiiiEEENS1_10collective13CollectiveMmaINS1_35MainloopSm100TmaUmmaWarpSpecializedILi20ELi2ELi4ENS5_IJNS4_1CILi2EEESB_NSA_ILi1EEEEEEEENS5_IJNSA_ILi64EEENSA_ILi256EEENSA_ILi32EEEEEENS_12float_e5m2_tENS5_IJlSC_lEEESJ_SK_NS4_8TiledMMAINS4_8MMA_AtomIJNS4_10MMA_TraitsINS4_19SM100_MMA_F8F6F4_SSEJSJ_SJ_fSF_SG_NS4_17integral_constantINS4_4UMMA5MajorELSR_0EEESS_NSP_INSQ_7ScaleInELST_0EEESU_EEEEEENS4_6LayoutINS5_IJSC_SC_SC_EEENS5_IJNSA_ILi0EEESZ_SZ_EEEEENS5_IJNS4_10UnderscoreES12_S12_EEEEENS4_23SM90_TMA_LOAD_MULTICASTENS4_14ComposedLayoutINS4_7SwizzleILi1ELi4ELi3EEENS4_18smem_ptr_flag_bitsILi8EEENSX_INS5_IJNSA_ILi8EEESH_EEENS5_IJSH_SC_EEEEEEEvNS4_8identityES15_S1F_vS1G_EENS_8epilogue10collective18CollectiveEpilogueINS1I_23Sm100TmaWarpSpecializedILi4ELi2ELi32ELb0ELb0EEEJSI_NS5_IJNSX_ISF_SC_EES1N_EEESJ_SK_SJ_SK_NS1I_6fusion15FusionCallbacksIS1M_NS1P_17LinearCombinationISJ_fSJ_fLNS_15FloatRoundStyleE2EEESI_S1O_JEEENS4_5SM1004TMEM4LOAD26SM100_TMEM_LOAD_16dp32b32xENS4_13SM90_TMA_LOADENS16_INS17_ILi2ELi4ELi3EEES1A_NSX_INS5_IJS1B_SF_EEENS5_IJSF_SC_EEEEEEENS4_39AutoVectorizingCopyWithAssumedAlignmentILi128EEENS4_14SM90_TMA_STOREES24_S26_S26_EEEvvEEEEvNT_6ParamsE,"",@"SHT_CUDA_INFO"
	.sectionflags	@""
	.align	4


	//----- nvinfo : EIATTR_CUDA_API_VERSION
	.align		4
        /*0000*/ 	.byte	0x04, 0x37
        /*0002*/ 	.short	(.L_32 - .L_31)
.L_31:
        /*0004*/ 	.word	0x00000082


	//----- nvinfo : EIATTR_KPARAM_INFO
	.align		4
.L_32:
        /*0008*/ 	.byte	0x04, 0x17
        /*000a*/ 	.short	(.L_34 - .L_33)
.L_33:
        /*000c*/ 	.word	0x00000000
        /*0010*/ 	.short	0x0000
        /*0012*/ 	.short	0x0000
        /*0014*/ 	.byte	0x00, 0xf0, 0x01, 0x20


	//----- nvinfo : EIATTR_AT_ENTRY_FRAGMENTS
	.align		4
.L_34:
        /*0018*/ 	.byte	0x04, 0x4f
        /*001a*/ 	.short	(.L_36 - .L_35)


	//   ....[0]....
.L_35:
        /*001c*/ 	.word	0x00000006


	//----- nvinfo : EIATTR_RESERVED_SMEM_USED
	.align		4
.L_36:
        /*0020*/ 	.byte	0x01, 0x41
	.zero		2


	//----- nvinfo : EIATTR_SPARSE_MMA_MASK
	.align		4
        /*0024*/ 	.byte	0x03, 0x50
        /*0026*/ 	.short	0x0000


	//----- nvinfo : EIATTR_TCGEN05_1CTA_USED
	.align		4
        /*0028*/ 	.byte	0x01, 0x51
	.zero		2


	//----- nvinfo : EIATTR_MAXREG_COUNT
	.align		4
        /*002c*/ 	.byte	0x03, 0x1b
        /*002e*/ 	.short	0x00ff


	//----- nvinfo : EIATTR_NUM_BARRIERS
	.align		4
        /*0030*/ 	.byte	0x02, 0x4c
        /*0032*/ 	.byte	0x07
	.zero		1


	//----- nvinfo : EIATTR_EXTERNS
	.align		4
        /*0034*/ 	.byte	0x04, 0x0f
        /*0036*/ 	.short	(.L_38 - .L_37)


	//   ....[0]....
	.align		4
.L_37:
        /*0038*/ 	.word	index@(__assertfail)


	//----- nvinfo : EIATTR_MERCURY_ISA_VERSION
	.align		4
.L_38:
        /*003c*/ 	.byte	0x03, 0x5f
        /*003e*/ 	.short	0x0101


	//----- nvinfo : EIATTR_INT_WARP_WIDE_INSTR_OFFSETS
	.align		4
        /*0040*/ 	.byte	0x04, 0x31
        /*0042*/ 	.short	(.L_40 - .L_39)


	//   ....[0]....
.L_39:
        /*0044*/ 	.word	0x00004840


	//   ....[1]....
        /*0048*/ 	.word	0x00004860


	//   ....[2]....
        /*004c*/ 	.word	0x00004890


	//   ....[3]....
        /*0050*/ 	.word	0x00005410


	//   ....[4]....
        /*0054*/ 	.word	0x00005480


	//   ....[5]....
        /*0058*/ 	.word	0x00005550


	//   ....[6]....
        /*005c*/ 	.word	0x000055d0


	//   ....[7]....
        /*0060*/ 	.word	0x000056c0


	//   ....[8]....
        /*0064*/ 	.word	0x00005740


	//   ....[9]....
        /*0068*/ 	.word	0x00005820


	//   ....[10]....
        /*006c*/ 	.word	0x000058d0


	//----- nvinfo : EIATTR_COOP_GROUP_MASK_REGIDS
	.align		4
.L_40:
        /*0070*/ 	.byte	0x04, 0x29
        /*0072*/ 	.short	(.L_42 - .L_41)


	//   ....[0]....
.L_41:
        /*0074*/ 	.word	0xffffffff


	//   ....[1]....
        /*0078*/ 	.word	0xffffffff


	//   ....[2]....
        /*007c*/ 	.word	0xffffffff


	//   ....[3]....
        /*0080*/ 	.word	0xffffffff


	//   ....[4]....
        /*0084*/ 	.word	0xffffffff


	//   ....[5]....
        /*0088*/ 	.word	0xffffffff


	//   ....[6]....
        /*008c*/ 	.word	0xffffffff


	//   ....[7]....
        /*0090*/ 	.word	0xffffffff


	//   ....[8]....
        /*0094*/ 	.word	0xffffffff


	//   ....[9]....
        /*0098*/ 	.word	0xffffffff


	//   ....[10]....
        /*009c*/ 	.word	0xffffffff


	//   ....[11]....
        /*00a0*/ 	.word	0xffffffff


	//   ....[12]....
        /*00a4*/ 	.word	0xffffffff


	//   ....[13]....
        /*00a8*/ 	.word	0xffffffff


	//----- nvinfo : EIATTR_COOP_GROUP_INSTR_OFFSETS
	.align		4
.L_42:
        /*00ac*/ 	.byte	0x04, 0x28
        /*00ae*/ 	.short	(.L_44 - .L_43)


	//   ....[0]....
.L_43:
        /*00b0*/ 	.word	0x00000080


	//   ....[1]....
        /*00b4*/ 	.word	0x000004f0


	//   ....[2]....
        /*00b8*/ 	.word	0x000008d0


	//   ....[3]....
        /*00bc*/ 	.word	0x00000a70


	//   ....[4]....
        /*00c0*/ 	.word	0x00000b70


	//   ....[5]....
        /*00c4*/ 	.word	0x00000ce0


	//   ....[6]....
        /*00c8*/ 	.word	0x00000e80


	//   ....[7]....
        /*00cc*/ 	.word	0x00001030


	//   ....[8]....
        /*00d0*/ 	.word	0x000023a0


	//   ....[9]....
        /*00d4*/ 	.word	0x00003b80


	//   ....[10]....
        /*00d8*/ 	.word	0x00003d90


	//   ....[11]....
        /*00dc*/ 	.word	0x00003dc0


	//   ....[12]....
        /*00e0*/ 	.word	0x00004720


	//   ....[13]....
        /*00e4*/ 	.word	0x00004950


	//----- nvinfo : EIATTR_VRC_CTA_INIT_COUNT
	.align		4
.L_44:
        /*00e8*/ 	.byte	0x02, 0x4a
        /*00ea*/ 	.byte	0x80
	.zero		1


	//----- nvinfo : EIATTR_SYSCALL_OFFSETS
	.align		4
        /*00ec*/ 	.byte	0x04, 0x46
        /*00ee*/ 	.short	(.L_46 - .L_45)


	//   ....[0]....
.L_45:
        /*00f0*/ 	.word	0x00006560


	//   ....[1]....
        /*00f4*/ 	.word	0x000066a0


	//   ....[2]....
        /*00f8*/ 	.word	0x00006ed0


	//   ....[3]....
        /*00fc*/ 	.word	0x00007c60


	//   ....[4]....
        /*0100*/ 	.word	0x000089b0


	//   ....[5]....
        /*0104*/ 	.word	0x00009730


	//----- nvinfo : EIATTR_MBARRIER_INSTR_OFFSETS
	.align		4
.L_46:
        /*0108*/ 	.byte	0x04, 0x39
        /*010a*/ 	.short	(.L_48 - .L_47)


	//   ....[0]....
.L_47:
        /*010c*/ 	.word	0x00000630
        /*0110*/ 	.word	0x000000ff
        /*0114*/ 	.word	0x00000000
        /*0118*/ 	.short	0x0100
        /*011a*/ 	.byte	0x04
	.zero		1


	//   ....[1]....
        /*011c*/ 	.word	0x00000640
        /*0120*/ 	.word	0x000000ff
        /*0124*/ 	.word	0x000000a0
        /*0128*/ 	.short	0x0100
        /*012a*/ 	.byte	0x04
	.zero		1


	//   ....[2]....
        /*012c*/ 	.word	0x00000650
        /*0130*/ 	.word	0x000000ff
        /*0134*/ 	.word	0x00000008
        /*0138*/ 	.short	0x0100
        /*013a*/ 	.byte	0x04
	.zero		1


	//   ....[3]....
        /*013c*/ 	.word	0x00000660
        /*0140*/ 	.word	0x000000ff
        /*0144*/ 	.word	0x000000a8
        /*0148*/ 	.short	0x0100
        /*014a*/ 	.byte	0x04
	.zero		1


	//   ....[4]....
        /*014c*/ 	.word	0x00000670
        /*0150*/ 	.word	0x000000ff
        /*0154*/ 	.word	0x00000010
        /*0158*/ 	.short	0x0100
        /*015a*/ 	.byte	0x04
	.zero		1


	//   ....[5]....
        /*015c*/ 	.word	0x00000680
        /*0160*/ 	.word	0x000000ff
        /*0164*/ 	.word	0x000000b0
        /*0168*/ 	.short	0x0100
        /*016a*/ 	.byte	0x04
	.zero		1


	//   ....[6]....
        /*016c*/ 	.word	0x00000690
        /*0170*/ 	.word	0x000000ff
        /*0174*/ 	.word	0x00000018
        /*0178*/ 	.short	0x0100
        /*017a*/ 	.byte	0x04
	.zero		1


	//   ....[7]....
        /*017c*/ 	.word	0x000006a0
        /*0180*/ 	.word	0x000000ff
        /*0184*/ 	.word	0x000000b8
        /*0188*/ 	.short	0x0100
        /*018a*/ 	.byte	0x04
	.zero		1


	//   ....[8]....
        /*018c*/ 	.word	0x000006b0
        /*0190*/ 	.word	0x000000ff
        /*0194*/ 	.word	0x00000020
        /*0198*/ 	.short	0x0100
        /*019a*/ 	.byte	0x04
	.zero		1


	//   ....[9]....
        /*019c*/ 	.word	0x000006c0
        /*01a0*/ 	.word	0x000000ff
        /*01a4*/ 	.word	0x000000c0
        /*01a8*/ 	.short	0x0100
        /*01aa*/ 	.byte	0x04
	.zero		1


	//   ....[10]....
        /*01ac*/ 	.word	0x000006d0
        /*01b0*/ 	.word	0x000000ff
        /*01b4*/ 	.word	0x00000028
        /*01b8*/ 	.short	0x0100
        /*01ba*/ 	.byte	0x04
	.zero		1


	//   ....[11]....
        /*01bc*/ 	.word	0x000006e0
        /*01c0*/ 	.word	0x000000ff
        /*01c4*/ 	.word	0x000000c8
        /*01c8*/ 	.short	0x0100
        /*01ca*/ 	.byte	0x04
	.zero		1


	//   ....[12]....
        /*01cc*/ 	.word	0x000006f0
        /*01d0*/ 	.word	0x000000ff
        /*01d4*/ 	.word	0x00000030
        /*01d8*/ 	.short	0x0100
        /*01da*/ 	.byte	0x04
	.zero		1


	//   ....[13]....
        /*01dc*/ 	.word	0x00000700
        /*01e0*/ 	.word	0x000000ff
        /*01e4*/ 	.word	0x000000d0
        /*01e8*/ 	.short	0x0100
        /*01ea*/ 	.byte	0x04
	.zero		1


	//   ....[14]....
        /*01ec*/ 	.word	0x00000710
        /*01f0*/ 	.word	0x000000ff
        /*01f4*/ 	.word	0x00000038
        /*01f8*/ 	.short	0x0100
        /*01fa*/ 	.byte	0x04
	.zero		1


	//   ....[15]....
        /*01fc*/ 	.word	0x00000720
        /*0200*/ 	.word	0x000000ff
        /*0204*/ 	.word	0x000000d8
        /*0208*/ 	.short	0x0100
        /*020a*/ 	.byte	0x04
	.zero		1


	//   ....[16]....
        /*020c*/ 	.word	0x00000730
        /*0210*/ 	.word	0x000000ff
        /*0214*/ 	.word	0x00000040
        /*0218*/ 	.short	0x0100
        /*021a*/ 	.byte	0x04
	.zero		1


	//   ....[17]....
        /*021c*/ 	.word	0x00000740
        /*0220*/ 	.word	0x000000ff
        /*0224*/ 	.word	0x000000e0
        /*0228*/ 	.short	0x0100
        /*022a*/ 	.byte	0x04
	.zero		1


	//   ....[18]....
        /*022c*/ 	.word	0x00000750
        /*0230*/ 	.word	0x000000ff
        /*0234*/ 	.word	0x00000048
        /*0238*/ 	.short	0x0100
        /*023a*/ 	.byte	0x04
	.zero		1


	//   ....[19]....
        /*023c*/ 	.word	0x00000760
        /*0240*/ 	.word	0x000000ff
        /*0244*/ 	.word	0x000000e8
        /*0248*/ 	.short	0x0100
        /*024a*/ 	.byte	0x04
	.zero		1


	//   ....[20]....
        /*024c*/ 	.word	0x00000770
        /*0250*/ 	.word	0x000000ff
        /*0254*/ 	.word	0x00000050
        /*0258*/ 	.short	0x0100
        /*025a*/ 	.byte	0x04
	.zero		1


	//   ....[21]....
        /*025c*/ 	.word	0x00000780
        /*0260*/ 	.word	0x000000ff
        /*0264*/ 	.word	0x000000f0
        /*0268*/ 	.short	0x0100
        /*026a*/ 	.byte	0x04
	.zero		1


	//   ....[22]....
        /*026c*/ 	.word	0x00000790
        /*0270*/ 	.word	0x000000ff
        /*0274*/ 	.word	0x00000058
        /*0278*/ 	.short	0x0100
        /*027a*/ 	.byte	0x04
	.zero		1


	//   ....[23]....
        /*027c*/ 	.word	0x000007a0
        /*0280*/ 	.word	0x000000ff
        /*0284*/ 	.word	0x000000f8
        /*0288*/ 	.short	0x0100
        /*028a*/ 	.byte	0x04
	.zero		1


	//   ....[24]....
        /*028c*/ 	.word	0x000007b0
        /*0290*/ 	.word	0x000000ff
        /*0294*/ 	.word	0x00000060
        /*0298*/ 	.short	0x0100
        /*029a*/ 	.byte	0x04
	.zero		1


	//   ....[25]....
        /*029c*/ 	.word	0x000007c0
        /*02a0*/ 	.word	0x000000ff
        /*02a4*/ 	.word	0x00000100
        /*02a8*/ 	.short	0x0100
        /*02aa*/ 	.byte	0x04
	.zero		1


	//   ....[26]....
        /*02ac*/ 	.word	0x000007d0
        /*02b0*/ 	.word	0x000000ff
        /*02b4*/ 	.word	0x00000068
        /*02b8*/ 	.short	0x0100
        /*02ba*/ 	.byte	0x04
	.zero		1


	//   ....[27]....
        /*02bc*/ 	.word	0x000007e0
        /*02c0*/ 	.word	0x000000ff
        /*02c4*/ 	.word	0x00000108
        /*02c8*/ 	.short	0x0100
        /*02ca*/ 	.byte	0x04
	.zero		1


	//   ....[28]....
        /*02cc*/ 	.word	0x000007f0
        /*02d0*/ 	.word	0x000000ff
        /*02d4*/ 	.word	0x00000070
        /*02d8*/ 	.short	0x0100
        /*02da*/ 	.byte	0x04
	.zero		1


	//   ....[29]....
        /*02dc*/ 	.word	0x00000800
        /*02e0*/ 	.word	0x000000ff
        /*02e4*/ 	.word	0x00000110
        /*02e8*/ 	.short	0x0100
        /*02ea*/ 	.byte	0x04
	.zero		1


	//   ....[30]....
        /*02ec*/ 	.word	0x00000810
        /*02f0*/ 	.word	0x000000ff
        /*02f4*/ 	.word	0x00000078
        /*02f8*/ 	.short	0x0100
        /*02fa*/ 	.byte	0x04
	.zero		1


	//   ....[31]....
        /*02fc*/ 	.word	0x00000820
        /*0300*/ 	.word	0x000000ff
        /*0304*/ 	.word	0x00000118
        /*0308*/ 	.short	0x0100
        /*030a*/ 	.byte	0x04
	.zero		1


	//   ....[32]....
        /*030c*/ 	.word	0x00000830
        /*0310*/ 	.word	0x000000ff
        /*0314*/ 	.word	0x00000080
        /*0318*/ 	.short	0x0100
        /*031a*/ 	.byte	0x04
	.zero		1


	//   ....[33]....
        /*031c*/ 	.word	0x00000840
        /*0320*/ 	.word	0x000000ff
        /*0324*/ 	.word	0x00000120
        /*0328*/ 	.short	0x0100
        /*032a*/ 	.byte	0x04
	.zero		1


	//   ....[34]....
        /*032c*/ 	.word	0x00000850
        /*0330*/ 	.word	0x000000ff
        /*0334*/ 	.word	0x00000088
        /*0338*/ 	.short	0x0100
        /*033a*/ 	.byte	0x04
	.zero		1


	//   ....[35]....
        /*033c*/ 	.word	0x00000860
        /*0340*/ 	.word	0x000000ff
        /*0344*/ 	.word	0x00000128
        /*0348*/ 	.short	0x0100
        /*034a*/ 	.byte	0x04
	.zero		1


	//   ....[36]....
        /*034c*/ 	.word	0x00000870
        /*0350*/ 	.word	0x000000ff
        /*0354*/ 	.word	0x00000090
        /*0358*/ 	.short	0x0100
        /*035a*/ 	.byte	0x04
	.zero		1


	//   ....[37]....
        /*035c*/ 	.word	0x00000880
        /*0360*/ 	.word	0x000000ff
        /*0364*/ 	.word	0x00000130
        /*0368*/ 	.short	0x0100
        /*036a*/ 	.byte	0x04
	.zero		1


	//   ....[38]....
        /*036c*/ 	.word	0x00000890
        /*0370*/ 	.word	0x000000ff
        /*0374*/ 	.word	0x00000098
        /*0378*/ 	.short	0x0100
        /*037a*/ 	.byte	0x04
	.zero		1


	//   ....[39]....
        /*037c*/ 	.word	0x000008a0
        /*0380*/ 	.word	0x000000ff
        /*0384*/ 	.word	0x00000138
        /*0388*/ 	.short	0x0100
        /*038a*/ 	.byte	0x04
	.zero		1


	//   ....[40]....
        /*038c*/ 	.word	0x000009e0
        /*0390*/ 	.word	0x000000ff
        /*0394*/ 	.word	0x00000140
        /*0398*/ 	.short	0x0100
        /*039a*/ 	.byte	0x04
	.zero		1


	//   ....[41]....
        /*039c*/ 	.word	0x000009f0
        /*03a0*/ 	.word	0x000000ff
        /*03a4*/ 	.word	0x00000160
        /*03a8*/ 	.short	0x0100
        /*03aa*/ 	.byte	0x04
	.zero		1


	//   ....[42]....
        /*03ac*/ 	.word	0x00000a00
        /*03b0*/ 	.word	0x000000ff
        /*03b4*/ 	.word	0x00000148
        /*03b8*/ 	.short	0x0100
        /*03ba*/ 	.byte	0x04
	.zero		1


	//   ....[43]....
        /*03bc*/ 	.word	0x00000a10
        /*03c0*/ 	.word	0x000000ff
        /*03c4*/ 	.word	0x00000168
        /*03c8*/ 	.short	0x0100
        /*03ca*/ 	.byte	0x04
	.zero		1


	//   ....[44]....
        /*03cc*/ 	.word	0x00000a20
        /*03d0*/ 	.word	0x000000ff
        /*03d4*/ 	.word	0x00000150
        /*03d8*/ 	.short	0x0100
        /*03da*/ 	.byte	0x04
	.zero		1


	//   ....[45]....
        /*03dc*/ 	.word	0x00000a30
        /*03e0*/ 	.word	0x000000ff
        /*03e4*/ 	.word	0x00000170
        /*03e8*/ 	.short	0x0100
        /*03ea*/ 	.byte	0x04
	.zero		1


	//   ....[46]....
        /*03ec*/ 	.word	0x00000a40
        /*03f0*/ 	.word	0x000000ff
        /*03f4*/ 	.word	0x00000158
        /*03f8*/ 	.short	0x0100
        /*03fa*/ 	.byte	0x04
	.zero		1


	//   ....[47]....
        /*03fc*/ 	.word	0x00000a50
        /*0400*/ 	.word	0x000000ff
        /*0404*/ 	.word	0x00000178
        /*0408*/ 	.short	0x0100
        /*040a*/ 	.byte	0x04
	.zero		1


	//   ....[48]....
        /*040c*/ 	.word	0x00000b40
        /*0410*/ 	.word	0x000000ff
        /*0414*/ 	.word	0x00000180
        /*0418*/ 	.short	0x0100
        /*041a*/ 	.byte	0x06
	.zero		1


	//   ....[49]....
        /*041c*/ 	.word	0x00000b50
        /*0420*/ 	.word	0x000000ff
        /*0424*/ 	.word	0x00000188
        /*0428*/ 	.short	0x0100
        /*042a*/ 	.byte	0x06
	.zero		1


	//   ....[50]....
        /*042c*/ 	.word	0x00000c90
        /*0430*/ 	.word	0x000000ff
        /*0434*/ 	.word	0x00000190
        /*0438*/ 	.short	0x0100
        /*043a*/ 	.byte	0x06
	.zero		1


	//   ....[51]....
        /*043c*/ 	.word	0x00000ca0
        /*0440*/ 	.word	0x000000ff
        /*0444*/ 	.word	0x000001a0
        /*0448*/ 	.short	0x0100
        /*044a*/ 	.byte	0x06
	.zero		1


	//   ....[52]....
        /*044c*/ 	.word	0x00000cb0
        /*0450*/ 	.word	0x000000ff
        /*0454*/ 	.word	0x00000198
        /*0458*/ 	.short	0x0100
        /*045a*/ 	.byte	0x06
	.zero		1


	//   ....[53]....
        /*045c*/ 	.word	0x00000cc0
        /*0460*/ 	.word	0x000000ff
        /*0464*/ 	.word	0x000001a8
        /*0468*/ 	.short	0x0100
        /*046a*/ 	.byte	0x06
	.zero		1


	//   ....[54]....
        /*046c*/ 	.word	0x00000df0
        /*0470*/ 	.word	0x000000ff
        /*0474*/ 	.word	0x000001b0
        /*0478*/ 	.short	0x0100
        /*047a*/ 	.byte	0x04
	.zero		1


	//   ....[55]....
        /*047c*/ 	.word	0x00000e00
        /*0480*/ 	.word	0x000000ff
        /*0484*/ 	.word	0x000001d0
        /*0488*/ 	.short	0x0100
        /*048a*/ 	.byte	0x04
	.zero		1


	//   ....[56]....
        /*048c*/ 	.word	0x00000e10
        /*0490*/ 	.word	0x000000ff
        /*0494*/ 	.word	0x000001b8
        /*0498*/ 	.short	0x0100
        /*049a*/ 	.byte	0x04
	.zero		1


	//   ....[57]....
        /*049c*/ 	.word	0x00000e20
        /*04a0*/ 	.word	0x000000ff
        /*04a4*/ 	.word	0x000001d8
        /*04a8*/ 	.short	0x0100
        /*04aa*/ 	.byte	0x04
	.zero		1


	//   ....[58]....
        /*04ac*/ 	.word	0x00000e30
        /*04b0*/ 	.word	0x000000ff
        /*04b4*/ 	.word	0x000001c0
        /*04b8*/ 	.short	0x0100
        /*04ba*/ 	.byte	0x04
	.zero		1


	//   ....[59]....
        /*04bc*/ 	.word	0x00000e40
        /*04c0*/ 	.word	0x000000ff
        /*04c4*/ 	.word	0x000001e0
        /*04c8*/ 	.short	0x0100
        /*04ca*/ 	.byte	0x04
	.zero		1


	//   ....[60]....
        /*04cc*/ 	.word	0x00000e50
        /*04d0*/ 	.word	0x000000ff
        /*04d4*/ 	.word	0x000001c8
        /*04d8*/ 	.short	0x0100
        /*04da*/ 	.byte	0x04
	.zero		1


	//   ....[61]....
        /*04dc*/ 	.word	0x00000e60
        /*04e0*/ 	.word	0x000000ff
        /*04e4*/ 	.word	0x000001e8
        /*04e8*/ 	.short	0x0100
        /*04ea*/ 	.byte	0x04
	.zero		1


	//   ....[62]....
        /*04ec*/ 	.word	0x00000f50
        /*04f0*/ 	.word	0x000000ff
        /*04f4*/ 	.word	0x000001f0
        /*04f8*/ 	.short	0x0100
        /*04fa*/ 	.byte	0x04
	.zero		1


	//   ....[63]....
        /*04fc*/ 	.word	0x00000f60
        /*0500*/ 	.word	0x000000ff
        /*0504*/ 	.word	0x00000200
        /*0508*/ 	.short	0x0100
        /*050a*/ 	.byte	0x04
	.zero		1


	//   ....[64]....
        /*050c*/ 	.word	0x00000f70
        /*0510*/ 	.word	0x000000ff
        /*0514*/ 	.word	0x000001f8
        /*0518*/ 	.short	0x0100
        /*051a*/ 	.byte	0x04
	.zero		1


	//   ....[65]....
        /*051c*/ 	.word	0x00000f80
        /*0520*/ 	.word	0x000000ff
        /*0524*/ 	.word	0x00000208
        /*0528*/ 	.short	0x0100
        /*052a*/ 	.byte	0x04
	.zero		1


	//   ....[66]....
        /*052c*/ 	.word	0x00001c30
        /*0530*/ 	.word	0x00000000
        /*0534*/ 	.word	0x00000200
        /*0538*/ 	.short	0x010a
        /*053a*/ 	.byte	0xff
	.zero		1


	//   ....[67]....
        /*053c*/ 	.word	0x00001c50
        /*0540*/ 	.word	0x00000000
        /*0544*/ 	.word	0x000001f0
        /*0548*/ 	.short	0x0101
        /*054a*/ 	.byte	0xff
	.zero		1


	//   ....[68]....
        /*054c*/ 	.word	0x00001d10
        /*0550*/ 	.word	0x000000ff
        /*0554*/ 	.word	0x000000a0
        /*0558*/ 	.short	0x010a
        /*055a*/ 	.byte	0x04
	.zero		1


	//   ....[69]....
        /*055c*/ 	.word	0x00001da0
        /*0560*/ 	.word	0x000000ff
        /*0564*/ 	.word	0x000000a0
        /*0568*/ 	.short	0x010a
        /*056a*/ 	.byte	0x21
	.zero		1


	//   ....[70]....
        /*056c*/ 	.word	0x00001f30
        /*0570*/ 	.word	0x000000ff
        /*0574*/ 	.word	0x000000a0
        /*0578*/ 	.short	0x010a
        /*057a*/ 	.byte	0x05
	.zero		1


	//   ....[71]....
        /*057c*/ 	.word	0x00002060
        /*0580*/ 	.word	0x000000ff
        /*0584*/ 	.word	0x00000188
        /*0588*/ 	.short	0x0101
        /*058a*/ 	.byte	0x15
	.zero		1


	//   ....[72]....
        /*058c*/ 	.word	0x00002080
        /*0590*/ 	.word	0x000000ff
        /*0594*/ 	.word	0x000000a0
        /*0598*/ 	.short	0x010a
        /*059a*/ 	.byte	0x04
	.zero		1


	//   ....[73]....
        /*059c*/ 	.word	0x00002100
        /*05a0*/ 	.word	0x000000ff
        /*05a4*/ 	.word	0x000000a0
        /*05a8*/ 	.short	0x010a
        /*05aa*/ 	.byte	0x11
	.zero		1


	//   ....[74]....
        /*05ac*/ 	.word	0x00002290
        /*05b0*/ 	.word	0x000000ff
        /*05b4*/ 	.word	0x000000a0
        /*05b8*/ 	.short	0x010a
        /*05ba*/ 	.byte	0x05
	.zero		1


	//   ....[75]....
        /*05bc*/ 	.word	0x000023d0
        /*05c0*/ 	.word	0x00000003
        /*05c4*/ 	.word	0x00000190
        /*05c8*/ 	.short	0x010a
        /*05ca*/ 	.byte	0xff
	.zero		1


	//   ....[76]....
        /*05cc*/ 	.word	0x00002520
        /*05d0*/ 	.word	0x00000000
        /*05d4*/ 	.word	0x00000000
        /*05d8*/ 	.short	0x0101
        /*05da*/ 	.byte	0xff
	.zero		1


	//   ....[77]....
        /*05dc*/ 	.word	0x00002ad0
        /*05e0*/ 	.word	0x000000ff
        /*05e4*/ 	.word	0x00000000
        /*05e8*/ 	.short	0x010a
        /*05ea*/ 	.byte	0x04
	.zero		1


	//   ....[78]....
        /*05ec*/ 	.word	0x00002b60
        /*05f0*/ 	.word	0x000000ff
        /*05f4*/ 	.word	0x00000000
        /*05f8*/ 	.short	0x010a
        /*05fa*/ 	.byte	0x05
	.zero		1


	//   ....[79]....
        /*05fc*/ 	.word	0x00002bf0
        /*0600*/ 	.word	0x000000ff
        /*0604*/ 	.word	0x00000000
        /*0608*/ 	.short	0x010a
        /*060a*/ 	.byte	0x05
	.zero		1


	//   ....[80]....
        /*060c*/ 	.word	0x00002c80
        /*0610*/ 	.word	0x000000ff
        /*0614*/ 	.word	0x00000000
        /*0618*/ 	.short	0x010a
        /*061a*/ 	.byte	0x05
	.zero		1


	//   ....[81]....
        /*061c*/ 	.word	0x00002d10
        /*0620*/ 	.word	0x000000ff
        /*0624*/ 	.word	0x00000000
        /*0628*/ 	.short	0x010a
        /*062a*/ 	.byte	0x05
	.zero		1


	//   ....[82]....
        /*062c*/ 	.word	0x00002da0
        /*0630*/ 	.word	0x000000ff
        /*0634*/ 	.word	0x00000000
        /*0638*/ 	.short	0x010a
        /*063a*/ 	.byte	0x05
	.zero		1


	//   ....[83]....
        /*063c*/ 	.word	0x00002e30
        /*0640*/ 	.word	0x000000ff
        /*0644*/ 	.word	0x00000000
        /*0648*/ 	.short	0x010a
        /*064a*/ 	.byte	0x05
	.zero		1


	//   ....[84]....
        /*064c*/ 	.word	0x00002ec0
        /*0650*/ 	.word	0x000000ff
        /*0654*/ 	.word	0x00000000
        /*0658*/ 	.short	0x010a
        /*065a*/ 	.byte	0x05
	.zero		1


	//   ....[85]....
        /*065c*/ 	.word	0x00002f50
        /*0660*/ 	.word	0x000000ff
        /*0664*/ 	.word	0x00000000
        /*0668*/ 	.short	0x010a
        /*066a*/ 	.byte	0x05
	.zero		1


	//   ....[86]....
        /*066c*/ 	.word	0x00002fe0
        /*0670*/ 	.word	0x000000ff
        /*0674*/ 	.word	0x00000000
        /*0678*/ 	.short	0x010a
        /*067a*/ 	.byte	0x05
	.zero		1


	//   ....[87]....
        /*067c*/ 	.word	0x00003070
        /*0680*/ 	.word	0x000000ff
        /*0684*/ 	.word	0x00000000
        /*0688*/ 	.short	0x010a
        /*068a*/ 	.byte	0x05
	.zero		1


	//   ....[88]....
        /*068c*/ 	.word	0x00003100
        /*0690*/ 	.word	0x000000ff
        /*0694*/ 	.word	0x00000000
        /*0698*/ 	.short	0x010a
        /*069a*/ 	.byte	0x05
	.zero		1


	//   ....[89]....
        /*069c*/ 	.word	0x00003190
        /*06a0*/ 	.word	0x000000ff
        /*06a4*/ 	.word	0x00000000
        /*06a8*/ 	.short	0x010a
        /*06aa*/ 	.byte	0x05
	.zero		1


	//   ....[90]....
        /*06ac*/ 	.word	0x00003220
        /*06b0*/ 	.word	0x000000ff
        /*06b4*/ 	.word	0x00000000
        /*06b8*/ 	.short	0x010a
        /*06ba*/ 	.byte	0x05
	.zero		1


	//   ....[91]....
        /*06bc*/ 	.word	0x000032b0
        /*06c0*/ 	.word	0x000000ff
        /*06c4*/ 	.word	0x00000000
        /*06c8*/ 	.short	0x010a
        /*06ca*/ 	.byte	0x05
	.zero		1


	//   ....[92]....
        /*06cc*/ 	.word	0x00003340
        /*06d0*/ 	.word	0x000000ff
        /*06d4*/ 	.word	0x00000000
        /*06d8*/ 	.short	0x010a
        /*06da*/ 	.byte	0x05
	.zero		1


	//   ....[93]....
        /*06dc*/ 	.word	0x000033d0
        /*06e0*/ 	.word	0x000000ff
        /*06e4*/ 	.word	0x00000000
        /*06e8*/ 	.short	0x010a
        /*06ea*/ 	.byte	0x05
	.zero		1


	//   ....[94]....
        /*06ec*/ 	.word	0x00003460
        /*06f0*/ 	.word	0x000000ff
        /*06f4*/ 	.word	0x00000000
        /*06f8*/ 	.short	0x010a
        /*06fa*/ 	.byte	0x05
	.zero		1


	//   ....[95]....
        /*06fc*/ 	.word	0x000034f0
        /*0700*/ 	.word	0x000000ff
        /*0704*/ 	.word	0x00000000
        /*0708*/ 	.short	0x010a
        /*070a*/ 	.byte	0x05
	.zero		1


	//   ....[96]....
        /*070c*/ 	.word	0x00003590
        /*0710*/ 	.word	0x00000000
        /*0714*/ 	.word	0x00000000
        /*0718*/ 	.short	0x010a
        /*071a*/ 	.byte	0xff
	.zero		1


	//   ....[97]....
        /*071c*/ 	.word	0x000036d0
        /*0720*/ 	.word	0x00000002
        /*0724*/ 	.word	0x000001f0
        /*0728*/ 	.short	0x010a
        /*072a*/ 	.byte	0xff
	.zero		1


	//   ....[98]....
        /*072c*/ 	.word	0x00003730
        /*0730*/ 	.word	0x00000004
        /*0734*/ 	.word	0x00000000
        /*0738*/ 	.short	0x0101
        /*073a*/ 	.byte	0xff
	.zero		1


	//   ....[99]....
        /*073c*/ 	.word	0x00003750
        /*0740*/ 	.word	0x000000ff
        /*0744*/ 	.word	0x000001a0
        /*0748*/ 	.short	0x010a
        /*074a*/ 	.byte	0x04
	.zero		1


	//   ....[100]....
        /*074c*/ 	.word	0x00003870
        /*0750*/ 	.word	0x00000002
        /*0754*/ 	.word	0x00000190
        /*0758*/ 	.short	0x010a
        /*075a*/ 	.byte	0xff
	.zero		1


	//   ....[101]....
        /*075c*/ 	.word	0x00003980
        /*0760*/ 	.word	0x00000002
        /*0764*/ 	.word	0x00000000
        /*0768*/ 	.short	0x0101
        /*076a*/ 	.byte	0xff
	.zero		1


	//   ....[102]....
        /*076c*/ 	.word	0x00003a10
        /*0770*/ 	.word	0x000000ff
        /*0774*/ 	.word	0x000001a0
        /*0778*/ 	.short	0x0106
        /*077a*/ 	.byte	0x04
	.zero		1


	//   ....[103]....
        /*077c*/ 	.word	0x00003a30
        /*0780*/ 	.word	0x000000ff
        /*0784*/ 	.word	0x000001a0
        /*0788*/ 	.short	0x010a
        /*078a*/ 	.byte	0x04
	.zero		1


	//   ....[104]....
        /*078c*/ 	.word	0x00003ac0
        /*0790*/ 	.word	0x000000ff
        /*0794*/ 	.word	0x000001a0
        /*0798*/ 	.short	0x0106
        /*079a*/ 	.byte	0x07
	.zero		1


	//   ....[105]....
        /*079c*/ 	.word	0x00003b00
        /*07a0*/ 	.word	0x00000000
        /*07a4*/ 	.word	0x000001a0
        /*07a8*/ 	.short	0x010a
        /*07aa*/ 	.byte	0xff
	.zero		1


	//   ....[106]....
        /*07ac*/ 	.word	0x00004000
        /*07b0*/ 	.word	0x00000000
        /*07b4*/ 	.word	0x00000190
        /*07b8*/ 	.short	0x010a
        /*07ba*/ 	.byte	0xff
	.zero		1


	//   ....[107]....
        /*07bc*/ 	.word	0x00004100
        /*07c0*/ 	.word	0x00000003
        /*07c4*/ 	.word	0x00000000
        /*07c8*/ 	.short	0x0101
        /*07ca*/ 	.byte	0xff
	.zero		1


	//   ....[108]....
        /*07cc*/ 	.word	0x00004110
        /*07d0*/ 	.word	0x000000ff
        /*07d4*/ 	.word	0x00000000
        /*07d8*/ 	.short	0x010a
        /*07da*/ 	.byte	0x04
	.zero		1


	//   ....[109]....
        /*07dc*/ 	.word	0x00004130
        /*07e0*/ 	.word	0x000000ff
        /*07e4*/ 	.word	0x000001d0
        /*07e8*/ 	.short	0x010a
        /*07ea*/ 	.byte	0x13
	.zero		1


	//   ....[110]....
        /*07ec*/ 	.word	0x00004270
        /*07f0*/ 	.word	0x000000ff
        /*07f4*/ 	.word	0x00000000
        /*07f8*/ 	.short	0x010a
        /*07fa*/ 	.byte	0x06
	.zero		1


	//   ....[111]....
        /*07fc*/ 	.word	0x00004370
        /*0800*/ 	.word	0x000000ff
        /*0804*/ 	.word	0x00000000
        /*0808*/ 	.short	0x010a
        /*080a*/ 	.byte	0x04
	.zero		1


	//   ....[112]....
        /*080c*/ 	.word	0x00004550
        /*0810*/ 	.word	0x000000ff
        /*0814*/ 	.word	0x00000000
        /*0818*/ 	.short	0x010a
        /*081a*/ 	.byte	0x04
	.zero		1


	//   ....[113]....
        /*081c*/ 	.word	0x000045e0
        /*0820*/ 	.word	0x000000ff
        /*0824*/ 	.word	0x00000000
        /*0828*/ 	.short	0x010a
        /*082a*/ 	.byte	0x05
	.zero		1


	//   ....[114]....
        /*082c*/ 	.word	0x00004670
        /*0830*/ 	.word	0x000000ff
        /*0834*/ 	.word	0x00000000
        /*0838*/ 	.short	0x010a
        /*083a*/ 	.byte	0x05
	.zero		1


	//   ....[115]....
        /*083c*/ 	.word	0x00004700
        /*0840*/ 	.word	0x000000ff
        /*0844*/ 	.word	0x00000000
        /*0848*/ 	.short	0x010a
        /*084a*/ 	.byte	0x04
	.zero		1


	//   ....[116]....
        /*084c*/ 	.word	0x00004c10
        /*0850*/ 	.word	0x0000000c
        /*0854*/ 	.word	0x00000190
        /*0858*/ 	.short	0x010a
        /*085a*/ 	.byte	0xff
	.zero		1


	//   ....[117]....
        /*085c*/ 	.word	0x00004d80
        /*0860*/ 	.word	0x00000000
        /*0864*/ 	.word	0x00000000
        /*0868*/ 	.short	0x0101
        /*086a*/ 	.byte	0xff
	.zero		1


	//   ....[118]....
        /*086c*/ 	.word	0x00005210
        /*0870*/ 	.word	0x000000ff
        /*0874*/ 	.word	0x00000188
        /*0878*/ 	.short	0x010a
        /*087a*/ 	.byte	0x15
	.zero		1


	//   ....[119]....
        /*087c*/ 	.word	0x00005390
        /*0880*/ 	.word	0x000000ff
        /*0884*/ 	.word	0x00000160
        /*0888*/ 	.short	0x010a
        /*088a*/ 	.byte	0x15
	.zero		1


	//   ....[120]....
        /*088c*/ 	.word	0x00005500
        /*0890*/ 	.word	0x000000ff
        /*0894*/ 	.word	0x00000140
        /*0898*/ 	.short	0x010b
        /*089a*/ 	.byte	0x15
	.zero		1


	//   ....[121]....
        /*089c*/ 	.word	0x00005510
        /*08a0*/ 	.word	0x000000ff
        /*08a4*/ 	.word	0x00000000
        /*08a8*/ 	.short	0x0101
        /*08aa*/ 	.byte	0x28
	.zero		1


	//   ....[122]....
        /*08ac*/ 	.word	0x00005520
        /*08b0*/ 	.word	0x000000ff
        /*08b4*/ 	.word	0x00000168
        /*08b8*/ 	.short	0x010a
        /*08ba*/ 	.byte	0x15
	.zero		1


	//   ....[123]....
        /*08bc*/ 	.word	0x00005670
        /*08c0*/ 	.word	0x000000ff
        /*08c4*/ 	.word	0x00000148
        /*08c8*/ 	.short	0x010b
        /*08ca*/ 	.byte	0x15
	.zero		1


	//   ....[124]....
        /*08cc*/ 	.word	0x00005680
        /*08d0*/ 	.word	0x000000ff
        /*08d4*/ 	.word	0x00000000
        /*08d8*/ 	.short	0x0101
        /*08da*/ 	.byte	0x27
	.zero		1


	//   ....[125]....
        /*08dc*/ 	.word	0x00005690
        /*08e0*/ 	.word	0x000000ff
        /*08e4*/ 	.word	0x00000170
        /*08e8*/ 	.short	0x010a
        /*08ea*/ 	.byte	0x15
	.zero		1


	//   ....[126]....
        /*08ec*/ 	.word	0x000057d0
        /*08f0*/ 	.word	0x000000ff
        /*08f4*/ 	.word	0x00000150
        /*08f8*/ 	.short	0x010b
        /*08fa*/ 	.byte	0x15
	.zero		1


	//   ....[127]....
        /*08fc*/ 	.word	0x000057e0
        /*0900*/ 	.word	0x000000ff
        /*0904*/ 	.word	0x00000000
        /*0908*/ 	.short	0x0101
        /*090a*/ 	.byte	0x26
	.zero		1


	//   ....[128]....
        /*090c*/ 	.word	0x000057f0
        /*0910*/ 	.word	0x000000ff
        /*0914*/ 	.word	0x00000178
        /*0918*/ 	.short	0x010a
        /*091a*/ 	.byte	0x15
	.zero		1


	//   ....[129]....
        /*091c*/ 	.word	0x000059e0
        /*0920*/ 	.word	0x000000ff
        /*0924*/ 	.word	0x00000158
        /*0928*/ 	.short	0x010b
        /*092a*/ 	.byte	0x15
	.zero		1


	//   ....[130]....
        /*092c*/ 	.word	0x000059f0
        /*0930*/ 	.word	0x000000ff
        /*0934*/ 	.word	0x00000000
        /*0938*/ 	.short	0x0101
        /*093a*/ 	.byte	0x25
	.zero		1


	//   ....[131]....
        /*093c*/ 	.word	0x00005a20
        /*0940*/ 	.word	0x000000ff
        /*0944*/ 	.word	0x00000160
        /*0948*/ 	.short	0x010a
        /*094a*/ 	.byte	0x15
	.zero		1


	//   ....[132]....
        /*094c*/ 	.word	0x00005a40
        /*0950*/ 	.word	0x000000ff
        /*0954*/ 	.word	0x00000168
        /*0958*/ 	.short	0x010a
        /*095a*/ 	.byte	0x15
	.zero		1


	//   ....[133]....
        /*095c*/ 	.word	0x00005a60
        /*0960*/ 	.word	0x000000ff
        /*0964*/ 	.word	0x00000170
        /*0968*/ 	.short	0x010a
        /*096a*/ 	.byte	0x15
	.zero		1


	//   ....[134]....
        /*096c*/ 	.word	0x00005aa0
        /*0970*/ 	.word	0x00000000
        /*0974*/ 	.word	0x00000178
        /*0978*/ 	.short	0x010a
        /*097a*/ 	.byte	0xff
	.zero		1


	//   ....[135]....
        /*097c*/ 	.word	0x00005df0
        /*0980*/ 	.word	0x00000003
        /*0984*/ 	.word	0x00000190
        /*0988*/ 	.short	0x010a
        /*098a*/ 	.byte	0xff
	.zero		1


	//   ....[136]....
        /*098c*/ 	.word	0x00005f70
        /*0990*/ 	.word	0x00000000
        /*0994*/ 	.word	0x00000000
        /*0998*/ 	.short	0x0101
        /*099a*/ 	.byte	0xff
	.zero		1


	//   ....[137]....
        /*099c*/ 	.word	0x00006ac0
        /*09a0*/ 	.word	0x00000002
        /*09a4*/ 	.word	0x00000140
        /*09a8*/ 	.short	0x010a
        /*09aa*/ 	.byte	0xff
	.zero		1


	//   ....[138]....
        /*09ac*/ 	.word	0x00006b30
        /*09b0*/ 	.word	0x00000047
        /*09b4*/ 	.word	0x000001b0
        /*09b8*/ 	.short	0x010a
        /*09ba*/ 	.byte	0xff
	.zero		1


	//   ....[139]....
        /*09bc*/ 	.word	0x00006c20
        /*09c0*/ 	.word	0x00000002
        /*09c4*/ 	.word	0x00000140
        /*09c8*/ 	.short	0x010a
        /*09ca*/ 	.byte	0xff
	.zero		1


	//   ....[140]....
        /*09cc*/ 	.word	0x00006d30
        /*09d0*/ 	.word	0x00000000
        /*09d4*/ 	.word	0x00000000
        /*09d8*/ 	.short	0x0101
        /*09da*/ 	.byte	0xff
	.zero		1


	//   ....[141]....
        /*09dc*/ 	.word	0x00006db0
        /*09e0*/ 	.word	0x00000047
        /*09e4*/ 	.word	0x000001b0
        /*09e8*/ 	.short	0x010a
        /*09ea*/ 	.byte	0xff
	.zero		1


	//   ....[142]....
        /*09ec*/ 	.word	0x00007900
        /*09f0*/ 	.word	0x00000070
        /*09f4*/ 	.word	0x00000140
        /*09f8*/ 	.short	0x010a
        /*09fa*/ 	.byte	0xff
	.zero		1


	//   ....[143]....
        /*09fc*/ 	.word	0x000079d0
        /*0a00*/ 	.word	0x00000070
        /*0a04*/ 	.word	0x00000140
        /*0a08*/ 	.short	0x010a
        /*0a0a*/ 	.byte	0xff
	.zero		1


	//   ....[144]....
        /*0a0c*/ 	.word	0x00007ae0
        /*0a10*/ 	.word	0x00000000
        /*0a14*/ 	.word	0x00000000
        /*0a18*/ 	.short	0x0101
        /*0a1a*/ 	.byte	0xff
	.zero		1


	//   ....[145]....
        /*0a1c*/ 	.word	0x00008650
        /*0a20*/ 	.word	0x00000070
        /*0a24*/ 	.word	0x00000140
        /*0a28*/ 	.short	0x010a
        /*0a2a*/ 	.byte	0xff
	.zero		1


	//   ....[146]....
        /*0a2c*/ 	.word	0x00008720
        /*0a30*/ 	.word	0x00000070
        /*0a34*/ 	.word	0x00000140
        /*0a38*/ 	.short	0x010a
        /*0a3a*/ 	.byte	0xff
	.zero		1


	//   ....[147]....
        /*0a3c*/ 	.word	0x00008830
        /*0a40*/ 	.word	0x00000000
        /*0a44*/ 	.word	0x00000000
        /*0a48*/ 	.short	0x0101
        /*0a4a*/ 	.byte	0xff
	.zero		1


	//   ....[148]....
        /*0a4c*/ 	.word	0x000093d0
        /*0a50*/ 	.word	0x00000066
        /*0a54*/ 	.word	0x00000140
        /*0a58*/ 	.short	0x010a
        /*0a5a*/ 	.byte	0xff
	.zero		1


	//   ....[149]....
        /*0a5c*/ 	.word	0x000094a0
        /*0a60*/ 	.word	0x00000066
        /*0a64*/ 	.word	0x00000140
        /*0a68*/ 	.short	0x010a
        /*0a6a*/ 	.byte	0xff
	.zero		1


	//   ....[150]....
        /*0a6c*/ 	.word	0x000095b0
        /*0a70*/ 	.word	0x00000000
        /*0a74*/ 	.word	0x00000000
        /*0a78*/ 	.short	0x0101
        /*0a7a*/ 	.byte	0xff
	.zero		1


	//   ....[151]....
        /*0a7c*/ 	.word	0x00009a40
        /*0a80*/ 	.word	0x000000ff
        /*0a84*/ 	.word	0x00000000
        /*0a88*/ 	.short	0x0101
        /*0a8a*/ 	.byte	0x04
	.zero		1


	//   ....[152]....
        /*0a8c*/ 	.word	0x0000a250
        /*0a90*/ 	.word	0x00000000
        /*0a94*/ 	.word	0x00000200
        /*0a98*/ 	.short	0x010a
        /*0a9a*/ 	.byte	0xff
	.zero		1


	//   ....[153]....
        /*0a9c*/ 	.word	0x0000a2b0
        /*0aa0*/ 	.word	0x00000000
        /*0aa4*/ 	.word	0x000000a0
        /*0aa8*/ 	.short	0x010a
        /*0aaa*/ 	.byte	0xff
	.zero		1


	//   ....[154]....
        /*0aac*/ 	.word	0x0000a310
        /*0ab0*/ 	.word	0x00000000
        /*0ab4*/ 	.word	0x000000a0
        /*0ab8*/ 	.short	0x010a
        /*0aba*/ 	.byte	0xff
	.zero		1


	//   ....[155]....
        /*0abc*/ 	.word	0x0000a360
        /*0ac0*/ 	.word	0x00000003
        /*0ac4*/ 	.word	0x00000190
        /*0ac8*/ 	.short	0x010a
        /*0aca*/ 	.byte	0xff
	.zero		1


	//   ....[156]....
        /*0acc*/ 	.word	0x0000a3c0
        /*0ad0*/ 	.word	0x00000000
        /*0ad4*/ 	.word	0x00000000
        /*0ad8*/ 	.short	0x010a
        /*0ada*/ 	.byte	0xff
	.zero		1


	//   ....[157]....
        /*0adc*/ 	.word	0x0000a420
        /*0ae0*/ 	.word	0x00000000
        /*0ae4*/ 	.word	0x00000000
        /*0ae8*/ 	.short	0x010a
        /*0aea*/ 	.byte	0xff
	.zero		1


	//   ....[158]....
        /*0aec*/ 	.word	0x0000a480
        /*0af0*/ 	.word	0x00000000
        /*0af4*/ 	.word	0x00000000
        /*0af8*/ 	.short	0x010a
        /*0afa*/ 	.byte	0xff
	.zero		1


	//   ....[159]....
        /*0afc*/ 	.word	0x0000a4e0
        /*0b00*/ 	.word	0x00000000
        /*0b04*/ 	.word	0x00000000
        /*0b08*/ 	.short	0x010a
        /*0b0a*/ 	.byte	0xff
	.zero		1


	//   ....[160]....
        /*0b0c*/ 	.word	0x0000a540
        /*0b10*/ 	.word	0x00000000
        /*0b14*/ 	.word	0x00000000
        /*0b18*/ 	.short	0x010a
        /*0b1a*/ 	.byte	0xff
	.zero		1


	//   ....[161]....
        /*0b1c*/ 	.word	0x0000a5a0
        /*0b20*/ 	.word	0x00000000
        /*0b24*/ 	.word	0x00000000
        /*0b28*/ 	.short	0x010a
        /*0b2a*/ 	.byte	0xff
	.zero		1


	//   ....[162]....
        /*0b2c*/ 	.word	0x0000a600
        /*0b30*/ 	.word	0x00000000
        /*0b34*/ 	.word	0x00000000
        /*0b38*/ 	.short	0x010a
        /*0b3a*/ 	.byte	0xff
	.zero		1


	//   ....[163]....
        /*0b3c*/ 	.word	0x0000a660
        /*0b40*/ 	.word	0x00000000
        /*0b44*/ 	.word	0x00000000
        /*0b48*/ 	.short	0x010a
        /*0b4a*/ 	.byte	0xff
	.zero		1


	//   ....[164]....
        /*0b4c*/ 	.word	0x0000a6c0
        /*0b50*/ 	.word	0x00000000
        /*0b54*/ 	.word	0x00000000
        /*0b58*/ 	.short	0x010a
        /*0b5a*/ 	.byte	0xff
	.zero		1


	//   ....[165]....
        /*0b5c*/ 	.word	0x0000a720
        /*0b60*/ 	.word	0x00000000
        /*0b64*/ 	.word	0x00000000
        /*0b68*/ 	.short	0x010a
        /*0b6a*/ 	.byte	0xff
	.zero		1


	//   ....[166]....
        /*0b6c*/ 	.word	0x0000a780
        /*0b70*/ 	.word	0x00000000
        /*0b74*/ 	.word	0x00000000
        /*0b78*/ 	.short	0x010a
        /*0b7a*/ 	.byte	0xff
	.zero		1


	//   ....[167]....
        /*0b7c*/ 	.word	0x0000a7e0
        /*0b80*/ 	.word	0x00000000
        /*0b84*/ 	.word	0x00000000
        /*0b88*/ 	.short	0x010a
        /*0b8a*/ 	.byte	0xff
	.zero		1


	//   ....[168]....
        /*0b8c*/ 	.word	0x0000a840
        /*0b90*/ 	.word	0x00000000
        /*0b94*/ 	.word	0x00000000
        /*0b98*/ 	.short	0x010a
        /*0b9a*/ 	.byte	0xff
	.zero		1


	//   ....[169]....
        /*0b9c*/ 	.word	0x0000a8a0
        /*0ba0*/ 	.word	0x00000000
        /*0ba4*/ 	.word	0x00000000
        /*0ba8*/ 	.short	0x010a
        /*0baa*/ 	.byte	0xff
	.zero		1


	//   ....[170]....
        /*0bac*/ 	.word	0x0000a900
        /*0bb0*/ 	.word	0x00000000
        /*0bb4*/ 	.word	0x00000000
        /*0bb8*/ 	.short	0x010a
        /*0bba*/ 	.byte	0xff
	.zero		1


	//   ....[171]....
        /*0bbc*/ 	.word	0x0000a960
        /*0bc0*/ 	.word	0x00000000
        /*0bc4*/ 	.word	0x00000000
        /*0bc8*/ 	.short	0x010a
        /*0bca*/ 	.byte	0xff
	.zero		1


	//   ....[172]....
        /*0bcc*/ 	.word	0x0000a9c0
        /*0bd0*/ 	.word	0x00000000
        /*0bd4*/ 	.word	0x00000000
        /*0bd8*/ 	.short	0x010a
        /*0bda*/ 	.byte	0xff
	.zero		1


	//   ....[173]....
        /*0bdc*/ 	.word	0x0000aa20
        /*0be0*/ 	.word	0x00000000
        /*0be4*/ 	.word	0x00000000
        /*0be8*/ 	.short	0x010a
        /*0bea*/ 	.byte	0xff
	.zero		1


	//   ....[174]....
        /*0bec*/ 	.word	0x0000aa80
        /*0bf0*/ 	.word	0x00000000
        /*0bf4*/ 	.word	0x00000000
        /*0bf8*/ 	.short	0x010a
        /*0bfa*/ 	.byte	0xff
	.zero		1


	//   ....[175]....
        /*0bfc*/ 	.word	0x0000aad0
        /*0c00*/ 	.word	0x00000002
        /*0c04*/ 	.word	0x000001f0
        /*0c08*/ 	.short	0x010a
        /*0c0a*/ 	.byte	0xff
	.zero		1


	//   ....[176]....
        /*0c0c*/ 	.word	0x0000ab30
        /*0c10*/ 	.word	0x00000002
        /*0c14*/ 	.word	0x000001a0
        /*0c18*/ 	.short	0x010a
        /*0c1a*/ 	.byte	0xff
	.zero		1


	//   ....[177]....
        /*0c1c*/ 	.word	0x0000ab80
        /*0c20*/ 	.word	0x00000002
        /*0c24*/ 	.word	0x00000190
        /*0c28*/ 	.short	0x010a
        /*0c2a*/ 	.byte	0xff
	.zero		1


	//   ....[178]....
        /*0c2c*/ 	.word	0x0000abe0
        /*0c30*/ 	.word	0x00000000
        /*0c34*/ 	.word	0x000001a0
        /*0c38*/ 	.short	0x010a
        /*0c3a*/ 	.byte	0xff
	.zero		1


	//   ....[179]....
        /*0c3c*/ 	.word	0x0000ac30
        /*0c40*/ 	.word	0x00000000
        /*0c44*/ 	.word	0x00000190
        /*0c48*/ 	.short	0x010a
        /*0c4a*/ 	.byte	0xff
	.zero		1


	//   ....[180]....
        /*0c4c*/ 	.word	0x0000ac90
        /*0c50*/ 	.word	0x00000003
        /*0c54*/ 	.word	0x000001d0
        /*0c58*/ 	.short	0x010a
        /*0c5a*/ 	.byte	0xff
	.zero		1


	//   ....[181]....
        /*0c5c*/ 	.word	0x0000acf0
        /*0c60*/ 	.word	0x00000000
        /*0c64*/ 	.word	0x00000000
        /*0c68*/ 	.short	0x010a
        /*0c6a*/ 	.byte	0xff
	.zero		1


	//   ....[182]....
        /*0c6c*/ 	.word	0x0000ad50
        /*0c70*/ 	.word	0x00000000
        /*0c74*/ 	.word	0x00000000
        /*0c78*/ 	.short	0x010a
        /*0c7a*/ 	.byte	0xff
	.zero		1


	//   ....[183]....
        /*0c7c*/ 	.word	0x0000adb0
        /*0c80*/ 	.word	0x00000000
        /*0c84*/ 	.word	0x00000000
        /*0c88*/ 	.short	0x010a
        /*0c8a*/ 	.byte	0xff
	.zero		1


	//   ....[184]....
        /*0c8c*/ 	.word	0x0000ae10
        /*0c90*/ 	.word	0x00000000
        /*0c94*/ 	.word	0x00000000
        /*0c98*/ 	.short	0x010a
        /*0c9a*/ 	.byte	0xff
	.zero		1


	//   ....[185]....
        /*0c9c*/ 	.word	0x0000ae70
        /*0ca0*/ 	.word	0x00000000
        /*0ca4*/ 	.word	0x00000000
        /*0ca8*/ 	.short	0x010a
        /*0caa*/ 	.byte	0xff
	.zero		1


	//   ....[186]....
        /*0cac*/ 	.word	0x0000aec0
        /*0cb0*/ 	.word	0x0000000c
        /*0cb4*/ 	.word	0x00000190
        /*0cb8*/ 	.short	0x010a
        /*0cba*/ 	.byte	0xff
	.zero		1


	//   ....[187]....
        /*0cbc*/ 	.word	0x0000af20
        /*0cc0*/ 	.word	0x00000000
        /*0cc4*/ 	.word	0x00000188
        /*0cc8*/ 	.short	0x010a
        /*0cca*/ 	.byte	0xff
	.zero		1


	//   ....[188]....
        /*0ccc*/ 	.word	0x0000af80
        /*0cd0*/ 	.word	0x00000000
        /*0cd4*/ 	.word	0x00000160
        /*0cd8*/ 	.short	0x010a
        /*0cda*/ 	.byte	0xff
	.zero		1


	//   ....[189]....
        /*0cdc*/ 	.word	0x0000afe0
        /*0ce0*/ 	.word	0x00000000
        /*0ce4*/ 	.word	0x00000168
        /*0ce8*/ 	.short	0x010a
        /*0cea*/ 	.byte	0xff
	.zero		1


	//   ....[190]....
        /*0cec*/ 	.word	0x0000b040
        /*0cf0*/ 	.word	0x00000000
        /*0cf4*/ 	.word	0x00000170
        /*0cf8*/ 	.short	0x010a
        /*0cfa*/ 	.byte	0xff
	.zero		1


	//   ....[191]....
        /*0cfc*/ 	.word	0x0000b0a0
        /*0d00*/ 	.word	0x00000000
        /*0d04*/ 	.word	0x00000178
        /*0d08*/ 	.short	0x010a
        /*0d0a*/ 	.byte	0xff
	.zero		1


	//   ....[192]....
        /*0d0c*/ 	.word	0x0000b100
        /*0d10*/ 	.word	0x00000000
        /*0d14*/ 	.word	0x00000160
        /*0d18*/ 	.short	0x010a
        /*0d1a*/ 	.byte	0xff
	.zero		1


	//   ....[193]....
        /*0d1c*/ 	.word	0x0000b160
        /*0d20*/ 	.word	0x00000000
        /*0d24*/ 	.word	0x00000168
        /*0d28*/ 	.short	0x010a
        /*0d2a*/ 	.byte	0xff
	.zero		1


	//   ....[194]....
        /*0d2c*/ 	.word	0x0000b1c0
        /*0d30*/ 	.word	0x00000000
        /*0d34*/ 	.word	0x00000170
        /*0d38*/ 	.short	0x010a
        /*0d3a*/ 	.byte	0xff
	.zero		1


	//   ....[195]....
        /*0d3c*/ 	.word	0x0000b210
        /*0d40*/ 	.word	0x00000003
        /*0d44*/ 	.word	0x00000190
        /*0d48*/ 	.short	0x010a
        /*0d4a*/ 	.byte	0xff
	.zero		1


	//   ....[196]....
        /*0d4c*/ 	.word	0x0000b260
        /*0d50*/ 	.word	0x00000002
        /*0d54*/ 	.word	0x00000140
        /*0d58*/ 	.short	0x010a
        /*0d5a*/ 	.byte	0xff
	.zero		1


	//   ....[197]....
        /*0d5c*/ 	.word	0x0000b2b0
        /*0d60*/ 	.word	0x00000047
        /*0d64*/ 	.word	0x000001b0
        /*0d68*/ 	.short	0x010a
        /*0d6a*/ 	.byte	0xff
	.zero		1


	//   ....[198]....
        /*0d6c*/ 	.word	0x0000b300
        /*0d70*/ 	.word	0x00000070
        /*0d74*/ 	.word	0x00000140
        /*0d78*/ 	.short	0x010a
        /*0d7a*/ 	.byte	0xff
	.zero		1


	//   ....[199]....
        /*0d7c*/ 	.word	0x0000b350
        /*0d80*/ 	.word	0x00000070
        /*0d84*/ 	.word	0x00000140
        /*0d88*/ 	.short	0x010a
        /*0d8a*/ 	.byte	0xff
	.zero		1


	//   ....[200]....
        /*0d8c*/ 	.word	0x0000b3a0
        /*0d90*/ 	.word	0x00000066
        /*0d94*/ 	.word	0x00000140
        /*0d98*/ 	.short	0x010a
        /*0d9a*/ 	.byte	0xff
	.zero		1


	//----- nvinfo : EIATTR_NUM_MBARRIERS
	.align		4
.L_48:
        /*0d9c*/ 	.byte	0x03, 0x38
        /*0d9e*/ 	.short	0x0042


	//----- nvinfo : EIATTR_EXIT_INSTR_OFFSETS
	.align		4
        /*0da0*/ 	.byte	0x04, 0x1c
        /*0da2*/ 	.short	(.L_50 - .L_49)


	//   ....[0]....
.L_49:
        /*0da4*/ 	.word	0x000035c0


	//   ....[1]....
        /*0da8*/ 	.word	0x00003ad0


	//   ....[2]....
        /*0dac*/ 	.word	0x00003b30


	//   ....[3]....
        /*0db0*/ 	.word	0x00004960


	//   ....[4]....
        /*0db4*/ 	.word	0x00005ad0


	//   ....[5]....
        /*0db8*/ 	.word	0x00005b10


	//   ....[6]....
        /*0dbc*/ 	.word	0x0000a240


	//----- nvinfo : EIATTR_MAX_THREADS
	.align		4
.L_50:
        /*0dc0*/ 	.byte	0x04, 0x05
        /*0dc2*/ 	.short	(.L_52 - .L_51)
.L_51:
        /*0dc4*/ 	.word	0x00000100
        /*0dc8*/ 	.word	0x00000001
        /*0dcc*/ 	.word	0x00000001


	//----- nvinfo : EIATTR_CRS_STACK_SIZE
	.align		4
.L_52:
        /*0dd0*/ 	.byte	0x04, 0x1e
        /*0dd2*/ 	.short	(.L_54 - .L_53)
.L_53:
        /*0dd4*/ 	.word	0x00000000


	//----- nvinfo : EIATTR_CBANK_PARAM_SIZE
	.align		4
.L_54:
        /*0dd8*/ 	.byte	0x03, 0x19
        /*0dda*/ 	.short	0x0800


	//----- nvinfo : EIATTR_PARAM_CBANK
	.align		4
        /*0ddc*/ 	.byte	0x04, 0x0a
        /*0dde*/ 	.short	(.L_56 - .L_55)
	.align		4
.L_55:
        /*0de0*/ 	.word	index@(.nv.constant0._ZN7cutlass13device_kernelINS_4gemm6kernel13GemmUniversalIN4cute5tupleIJiiiiEEENS1_10collective13CollectiveMmaINS1_35MainloopSm100TmaUmmaWarpSpecializedILi20ELi2ELi4ENS5_IJNS4_1CILi2EEESB_NSA_ILi1EEEEEEEENS5_IJNSA_ILi64EEENSA_ILi256EEENSA_ILi32EEEEEENS_12float_e5m2_tENS5_IJlSC_lEEESJ_SK_NS4_8TiledMMAINS4_8MMA_AtomIJNS4_10MMA_TraitsINS4_19SM100_MMA_F8F6F4_SSEJSJ_SJ_fSF_SG_NS4_17integral_constantINS4_4UMMA5MajorELSR_0EEESS_NSP_INSQ_7ScaleInELST_0EEESU_EEEEEENS4_6LayoutINS5_IJSC_SC_SC_EEENS5_IJNSA_ILi0EEESZ_SZ_EEEEENS5_IJNS4_10UnderscoreES12_S12_EEEEENS4_23SM90_TMA_LOAD_MULTICASTENS4_14ComposedLayoutINS4_7SwizzleILi1ELi4ELi3EEENS4_18smem_ptr_flag_bitsILi8EEENSX_INS5_IJNSA_ILi8EEESH_EEENS5_IJSH_SC_EEEEEEEvNS4_8identityES15_S1F_vS1G_EENS_8epilogue10collective18CollectiveEpilogueINS1I_23Sm100TmaWarpSpecializedILi4ELi2ELi32ELb0ELb0EEEJSI_NS5_IJNSX_ISF_SC_EES1N_EEESJ_SK_SJ_SK_NS1I_6fusion15FusionCallbacksIS1M_NS1P_17LinearCombinationISJ_fSJ_fLNS_15FloatRoundStyleE2EEESI_S1O_JEEENS4_5SM1004TMEM4LOAD26SM100_TMEM_LOAD_16dp32b32xENS4_13SM90_TMA_LOADENS16_INS17_ILi2ELi4ELi3EEES1A_NSX_INS5_IJS1B_SF_EEENS5_IJSF_SC_EEEEEEENS4_39AutoVectorizingCopyWithAssumedAlignmentILi128EEENS4_14SM90_TMA_STOREES24_S26_S26_EEEvvEEEEvNT_6ParamsE)
        /*0de4*/ 	.short	0x0380
        /*0de6*/ 	.short	0x0800


	//----- nvinfo : EIATTR_SW_WAR
	.align		4
.L_56:
        /*0de8*/ 	.byte	0x04, 0x36
        /*0dea*/ 	.short	(.L_58 - .L_57)
.L_57:
        /*0dec*/ 	.word	0x00000008
.L_58:


//--------------------- .nv.callgraph             --------------------------
	.section	.nv.callgraph,"",@"SHT_CUDA_CALLGRAPH"
	.align	4
	.sectionentsize	8
	.align		4
        /*0000*/ 	.word	0x00000000
	.align		4
        /*0004*/ 	.word	0xffffffff
	.align		4
        /*0008*/ 	.word	index@(_ZN7cutlass13device_kernelINS_4gemm6kernel13GemmUniversalIN4cute5tupleIJiiiiEEENS1_10collective13CollectiveMmaINS1_35MainloopSm100TmaUmmaWarpSpecializedILi20ELi2ELi4ENS5_IJNS4_1CILi2EEESB_NSA_ILi1EEEEEEEENS5_IJNSA_ILi64EEENSA_ILi256EEENSA_ILi32EEEEEENS_12float_e5m2_tENS5_IJlSC_lEEESJ_SK_NS4_8TiledMMAINS4_8MMA_AtomIJNS4_10MMA_TraitsINS4_19SM100_MMA_F8F6F4_SSEJSJ_SJ_fSF_SG_NS4_17integral_constantINS4_4UMMA5MajorELSR_0EEESS_NSP_INSQ_7ScaleInELST_0EEESU_EEEEEENS4_6LayoutINS5_IJSC_SC_SC_EEENS5_IJNSA_ILi0EEESZ_SZ_EEEEENS5_IJNS4_10UnderscoreES12_S12_EEEEENS4_23SM90_TMA_LOAD_MULTICASTENS4_14ComposedLayoutINS4_7SwizzleILi1ELi4ELi3EEENS4_18smem_ptr_flag_bitsILi8EEENSX_INS5_IJNSA_ILi8EEESH_EEENS5_IJSH_SC_EEEEEEEvNS4_8identityES15_S1F_vS1G_EENS_8epilogue10collective18CollectiveEpilogueINS1I_23Sm100TmaWarpSpecializedILi4ELi2ELi32ELb0ELb0EEEJSI_NS5_IJNSX_ISF_SC_EES1N_EEESJ_SK_SJ_SK_NS1I_6fusion15FusionCallbacksIS1M_NS1P_17LinearCombinationISJ_fSJ_fLNS_15FloatRoundStyleE2EEESI_S1O_JEEENS4_5SM1004TMEM4LOAD26SM100_TMEM_LOAD_16dp32b32xENS4_13SM90_TMA_LOADENS16_INS17_ILi2ELi4ELi3EEES1A_NSX_INS5_IJS1B_SF_EEENS5_IJSF_SC_EEEEEEENS4_39AutoVectorizingCopyWithAssumedAlignmentILi128EEENS4_14SM90_TMA_STOREES24_S26_S26_EEEvvEEEEvNT_6ParamsE)
	.align		4
        /*000c*/ 	.word	index@(__assertfail)
	.align		4
        /*0010*/ 	.word	0x00000000
	.align		4
        /*0014*/ 	.word	0xfffffffe
	.align		4
        /*0018*/ 	.word	0x00000000
	.align		4
        /*001c*/ 	.word	0xfffffffd
	.align		4
        /*0020*/ 	.word	0x00000000
	.align		4
        /*0024*/ 	.word	0xfffffffc


//--------------------- .nv.constant4             --------------------------
	.section	.nv.constant4,"a",@progbits
	.align	8
	.align		8
.nv.constant4:
        /*0000*/ 	.dword	__assertfail
	.align		8
        /*0008*/ 	.dword	__unnamed_1
	.align		8
        /*0010*/ 	.dword	__unnamed_2
	.align		8
        /*0018*/ 	.dword	__unnamed_3
	.align		8
        /*0020*/ 	.dword	_ZN39_INTERNAL_965c1e5a_4_k_cu_bd8aa2af_87434cuda3std3__45__cpo5beginE
	.align		8
        /*0028*/ 	.dword	_ZN39_INTERNAL_965c1e5a_4_k_cu_bd8aa2af_87434cuda3std3__45__cpo3endE
	.align		8
        /*0030*/ 	.dword	_ZN39_INTERNAL_965c1e5a_4_k_cu_bd8aa2af_87434cuda3std3__45__cpo6cbeginE
	.align		8
        /*0038*/ 	.dword	_ZN39_INTERNAL_965c1e5a_4_k_cu_bd8aa2af_87434cuda3std3__45__cpo4cendE
	.align		8
        /*0040*/ 	.dword	_ZN39_INTERNAL_965c1e5a_4_k_cu_bd8aa2af_87434cuda3std3__441_GLOBAL__N__965c1e5a_4_k_cu_bd8aa2af_87436ignoreE
	.align		8
        /*0048*/ 	.dword	_ZN39_INTERNAL_965c1e5a_4_k_cu_bd8aa2af_87434cuda3std3__419piecewise_constructE
	.align		8
        /*0050*/ 	.dword	_ZN39_INTERNAL_965c1e5a_4_k_cu_bd8aa2af_87434cuda3std3__48in_placeE
	.align		8
        /*0058*/ 	.dword	_ZN39_INTERNAL_965c1e5a_4_k_cu_bd8aa2af_87434cuda3std6ranges3__45__cpo4swapE
	.align		8
        /*0060*/ 	.dword	_ZN39_INTERNAL_965c1e5a_4_k_cu_bd8aa2af_87434cuda3std6ranges3__45__cpo9iter_moveE
	.align		8
        /*0068*/ 	.dword	_ZN39_INTERNAL_965c1e5a_4_k_cu_bd8aa2af_87434cute7productE
	.align		8
        /*0070*/ 	.dword	_ZN39_INTERNAL_965c1e5a_4_k_cu_bd8aa2af_87434cute1_E
	.align		8
        /*0078*/ 	.dword	$str$25
	.align		8
        /*0080*/ 	.dword	$str$26
	.align		8
        /*0088*/ 	.dword	$str$27
	.align		8
        /*0090*/ 	.dword	$str$28


//--------------------- .text._ZN7cutlass13device_kernelINS_4gemm6kernel13GemmUniversalIN4cute5tupleIJiiiiEEENS1_10collective13CollectiveMmaINS1_35MainloopSm100TmaUmmaWarpSpecializedILi20ELi2ELi4ENS5_IJNS4_1CILi2EEESB_NSA_ILi1EEEEEEEENS5_IJNSA_ILi64EEENSA_ILi256EEENSA_ILi32EEEEEENS_12float_e5m2_tENS5_IJlSC_lEEESJ_SK_NS4_8TiledMMAINS4_8MMA_AtomIJNS4_10MMA_TraitsINS4_19SM100_MMA_F8F6F4_SSEJSJ_SJ_fSF_SG_NS4_17integral_constantINS4_4UMMA5MajorELSR_0EEESS_NSP_INSQ_7ScaleInELST_0EEESU_EEEEEENS4_6LayoutINS5_IJSC_SC_SC_EEENS5_IJNSA_ILi0EEESZ_SZ_EEEEENS5_IJNS4_10UnderscoreES12_S12_EEEEENS4_23SM90_TMA_LOAD_MULTICASTENS4_14ComposedLayoutINS4_7SwizzleILi1ELi4ELi3EEENS4_18smem_ptr_flag_bitsILi8EEENSX_INS5_IJNSA_ILi8EEESH_EEENS5_IJSH_SC_EEEEEEEvNS4_8identityES15_S1F_vS1G_EENS_8epilogue10collective18CollectiveEpilogueINS1I_23Sm100TmaWarpSpecializedILi4ELi2ELi32ELb0ELb0EEEJSI_NS5_IJNSX_ISF_SC_EES1N_EEESJ_SK_SJ_SK_NS1I_6fusion15FusionCallbacksIS1M_NS1P_17LinearCombinationISJ_fSJ_fLNS_15FloatRoundStyleE2EEESI_S1O_JEEENS4_5SM1004TMEM4LOAD26SM100_TMEM_LOAD_16dp32b32xENS4_13SM90_TMA_LOADENS16_INS17_ILi2ELi4ELi3EEES1A_NSX_INS5_IJS1B_SF_EEENS5_IJSF_SC_EEEEEEENS4_39AutoVectorizingCopyWithAssumedAlignmentILi128EEENS4_14SM90_TMA_STOREES24_S26_S26_EEEvvEEEEvNT_6ParamsE --------------------------
	.section	.text._ZN7cutlass13device_kernelINS_4gemm6kernel13GemmUniversalIN4cute5tupleIJiiiiEEENS1_10collective13CollectiveMmaINS1_35MainloopSm100TmaUmmaWarpSpecializedILi20ELi2ELi4ENS5_IJNS4_1CILi2EEESB_NSA_ILi1EEEEEEEENS5_IJNSA_ILi64EEENSA_ILi256EEENSA_ILi32EEEEEENS_12float_e5m2_tENS5_IJlSC_lEEESJ_SK_NS4_8TiledMMAINS4_8MMA_AtomIJNS4_10MMA_TraitsINS4_19SM100_MMA_F8F6F4_SSEJSJ_SJ_fSF_SG_NS4_17integral_constantINS4_4UMMA5MajorELSR_0EEESS_NSP_INSQ_7ScaleInELST_0EEESU_EEEEEENS4_6LayoutINS5_IJSC_SC_SC_EEENS5_IJNSA_ILi0EEESZ_SZ_EEEEENS5_IJNS4_10UnderscoreES12_S12_EEEEENS4_23SM90_TMA_LOAD_MULTICASTENS4_14ComposedLayoutINS4_7SwizzleILi1ELi4ELi3EEENS4_18smem_ptr_flag_bitsILi8EEENSX_INS5_IJNSA_ILi8EEESH_EEENS5_IJSH_SC_EEEEEEEvNS4_8identityES15_S1F_vS1G_EENS_8epilogue10collective18CollectiveEpilogueINS1I_23Sm100TmaWarpSpecializedILi4ELi2ELi32ELb0ELb0EEEJSI_NS5_IJNSX_ISF_SC_EES1N_EEESJ_SK_SJ_SK_NS1I_6fusion15FusionCallbacksIS1M_NS1P_17LinearCombinationISJ_fSJ_fLNS_15FloatRoundStyleE2EEESI_S1O_JEEENS4_5SM1004TMEM4LOAD26SM100_TMEM_LOAD_16dp32b32xENS4_13SM90_TMA_LOADENS16_INS17_ILi2ELi4ELi3EEES1A_NSX_INS5_IJS1B_SF_EEENS5_IJSF_SC_EEEEEEENS4_39AutoVectorizingCopyWithAssumedAlignmentILi128EEENS4_14SM90_TMA_STOREES24_S26_S26_EEEvvEEEEvNT_6ParamsE,"ax",@progbits
	.align	128
.text._ZN7cutlass13device_kernelINS_4gemm6kernel13GemmUniversalIN4cute5tupleIJiiiiEEENS1_10collective13CollectiveMmaINS1_35MainloopSm100TmaUmmaWarpSpecializedILi20ELi2ELi4ENS5_IJNS4_1CILi2EEESB_NSA_ILi1EEEEEEEENS5_IJNSA_ILi64EEENSA_ILi256EEENSA_ILi32EEEEEENS_12float_e5m2_tENS5_IJlSC_lEEESJ_SK_NS4_8TiledMMAINS4_8MMA_AtomIJNS4_10MMA_TraitsINS4_19SM100_MMA_F8F6F4_SSEJSJ_SJ_fSF_SG_NS4_17integral_constantINS4_4UMMA5MajorELSR_0EEESS_NSP_INSQ_7ScaleInELST_0EEESU_EEEEEENS4_6LayoutINS5_IJSC_SC_SC_EEENS5_IJNSA_ILi0EEESZ_SZ_EEEEENS5_IJNS4_10UnderscoreES12_S12_EEEEENS4_23SM90_TMA_LOAD_MULTICASTENS4_14ComposedLayoutINS4_7SwizzleILi1ELi4ELi3EEENS4_18smem_ptr_flag_bitsILi8EEENSX_INS5_IJNSA_ILi8EEESH_EEENS5_IJSH_SC_EEEEEEEvNS4_8identityES15_S1F_vS1G_EENS_8epilogue10collective18CollectiveEpilogueINS1I_23Sm100TmaWarpSpecializedILi4ELi2ELi32ELb0ELb0EEEJSI_NS5_IJNSX_ISF_SC_EES1N_EEESJ_SK_SJ_SK_NS1I_6fusion15FusionCallbacksIS1M_NS1P_17LinearCombinationISJ_fSJ_fLNS_15FloatRoundStyleE2EEESI_S1O_JEEENS4_5SM1004TMEM4LOAD26SM100_TMEM_LOAD_16dp32b32xENS4_13SM90_TMA_LOADENS16_INS17_ILi2ELi4ELi3EEES1A_NSX_INS5_IJS1B_SF_EEENS5_IJSF_SC_EEEEEEENS4_39AutoVectorizingCopyWithAssumedAlignmentILi128EEENS4_14SM90_TMA_STOREES24_S26_S26_EEEvvEEEEvNT_6ParamsE:
        .type           _ZN7cutlass13device_kernelINS_4gemm6kernel13GemmUniversalIN4cute5tupleIJiiiiEEENS1_10collective13CollectiveMmaINS1_35MainloopSm100TmaUmmaWarpSpecializedILi20ELi2ELi4ENS5_IJNS4_1CILi2EEESB_NSA_ILi1EEEEEEEENS5_IJNSA_ILi64EEENSA_ILi256EEENSA_ILi32EEEEEENS_12float_e5m2_tENS5_IJlSC_lEEESJ_SK_NS4_8TiledMMAINS4_8MMA_AtomIJNS4_10MMA_TraitsINS4_19SM100_MMA_F8F6F4_SSEJSJ_SJ_fSF_SG_NS4_17integral_constantINS4_4UMMA5MajorELSR_0EEESS_NSP_INSQ_7ScaleInELST_0EEESU_EEEEEENS4_6LayoutINS5_IJSC_SC_SC_EEENS5_IJNSA_ILi0EEESZ_SZ_EEEEENS5_IJNS4_10UnderscoreES12_S12_EEEEENS4_23SM90_TMA_LOAD_MULTICASTENS4_14ComposedLayoutINS4_7SwizzleILi1ELi4ELi3EEENS4_18smem_ptr_flag_bitsILi8EEENSX_INS5_IJNSA_ILi8EEESH_EEENS5_IJSH_SC_EEEEEEEvNS4_8identityES15_S1F_vS1G_EENS_8epilogue10collective18CollectiveEpilogueINS1I_23Sm100TmaWarpSpecializedILi4ELi2ELi32ELb0ELb0EEEJSI_NS5_IJNSX_ISF_SC_EES1N_EEESJ_SK_SJ_SK_NS1I_6fusion15FusionCallbacksIS1M_NS1P_17LinearCombinationISJ_fSJ_fLNS_15FloatRoundStyleE2EEESI_S1O_JEEENS4_5SM1004TMEM4LOAD26SM100_TMEM_LOAD_16dp32b32xENS4_13SM90_TMA_LOADENS16_INS17_ILi2ELi4ELi3EEES1A_NSX_INS5_IJS1B_SF_EEENS5_IJSF_SC_EEEEEEENS4_39AutoVectorizingCopyWithAssumedAlignmentILi128EEENS4_14SM90_TMA_STOREES24_S26_S26_EEEvvEEEEvNT_6ParamsE,@function
        .size           _ZN7cutlass13device_kernelINS_4gemm6kernel13GemmUniversalIN4cute5tupleIJiiiiEEENS1_10collective13CollectiveMmaINS1_35MainloopSm100TmaUmmaWarpSpecializedILi20ELi2ELi4ENS5_IJNS4_1CILi2EEESB_NSA_ILi1EEEEEEEENS5_IJNSA_ILi64EEENSA_ILi256EEENSA_ILi32EEEEEENS_12float_e5m2_tENS5_IJlSC_lEEESJ_SK_NS4_8TiledMMAINS4_8MMA_AtomIJNS4_10MMA_TraitsINS4_19SM100_MMA_F8F6F4_SSEJSJ_SJ_fSF_SG_NS4_17integral_constantINS4_4UMMA5MajorELSR_0EEESS_NSP_INSQ_7ScaleInELST_0EEESU_EEEEEENS4_6LayoutINS5_IJSC_SC_SC_EEENS5_IJNSA_ILi0EEESZ_SZ_EEEEENS5_IJNS4_10UnderscoreES12_S12_EEEEENS4_23SM90_TMA_LOAD_MULTICASTENS4_14ComposedLayoutINS4_7SwizzleILi1ELi4ELi3EEENS4_18smem_ptr_flag_bitsILi8EEENSX_INS5_IJNSA_ILi8EEESH_EEENS5_IJSH_SC_EEEEEEEvNS4_8identityES15_S1F_vS1G_EENS_8epilogue10collective18CollectiveEpilogueINS1I_23Sm100TmaWarpSpecializedILi4ELi2ELi32ELb0ELb0EEEJSI_NS5_IJNSX_ISF_SC_EES1N_EEESJ_SK_SJ_SK_NS1I_6fusion15FusionCallbacksIS1M_NS1P_17LinearCombinationISJ_fSJ_fLNS_15FloatRoundStyleE2EEESI_S1O_JEEENS4_5SM1004TMEM4LOAD26SM100_TMEM_LOAD_16dp32b32xENS4_13SM90_TMA_LOADENS16_INS17_ILi2ELi4ELi3EEES1A_NSX_INS5_IJS1B_SF_EEENS5_IJSF_SC_EEEEEEENS4_39AutoVectorizingCopyWithAssumedAlignmentILi128EEENS4_14SM90_TMA_STOREES24_S26_S26_EEEvvEEEEvNT_6ParamsE,(.L_x_226 - _ZN7cutlass13device_kernelINS_4gemm6kernel13GemmUniversalIN4cute5tupleIJiiiiEEENS1_10collective13CollectiveMmaINS1_35MainloopSm100TmaUmmaWarpSpecializedILi20ELi2ELi4ENS5_IJNS4_1CILi2EEESB_NSA_ILi1EEEEEEEENS5_IJNSA_ILi64EEENSA_ILi256EEENSA_ILi32EEEEEENS_12float_e5m2_tENS5_IJlSC_lEEESJ_SK_NS4_8TiledMMAINS4_8MMA_AtomIJNS4_10MMA_TraitsINS4_19SM100_MMA_F8F6F4_SSEJSJ_SJ_fSF_SG_NS4_17integral_constantINS4_4UMMA5MajorELSR_0EEESS_NSP_INSQ_7ScaleInELST_0EEESU_EEEEEENS4_6LayoutINS5_IJSC_SC_SC_EEENS5_IJNSA_ILi0EEESZ_SZ_EEEEENS5_IJNS4_10UnderscoreES12_S12_EEEEENS4_23SM90_TMA_LOAD_MULTICASTENS4_14ComposedLayoutINS4_7SwizzleILi1ELi4ELi3EEENS4_18smem_ptr_flag_bitsILi8EEENSX_INS5_IJNSA_ILi8EEESH_EEENS5_IJSH_SC_EEEEEEEvNS4_8identityES15_S1F_vS1G_EENS_8epilogue10collective18CollectiveEpilogueINS1I_23Sm100TmaWarpSpecializedILi4ELi2ELi32ELb0ELb0EEEJSI_NS5_IJNSX_ISF_SC_EES1N_EEESJ_SK_SJ_SK_NS1I_6fusion15FusionCallbacksIS1M_NS1P_17LinearCombinationISJ_fSJ_fLNS_15FloatRoundStyleE2EEESI_S1O_JEEENS4_5SM1004TMEM4LOAD26SM100_TMEM_LOAD_16dp32b32xENS4_13SM90_TMA_LOADENS16_INS17_ILi2ELi4ELi3EEES1A_NSX_INS5_IJS1B_SF_EEENS5_IJSF_SC_EEEEEEENS4_39AutoVectorizingCopyWithAssumedAlignmentILi128EEENS4_14SM90_TMA_STOREES24_S26_S26_EEEvvEEEEvNT_6ParamsE)
        .other          _ZN7cutlass13device_kernelINS_4gemm6kernel13GemmUniversalIN4cute5tupleIJiiiiEEENS1_10collective13CollectiveMmaINS1_35MainloopSm100TmaUmmaWarpSpecializedILi20ELi2ELi4ENS5_IJNS4_1CILi2EEESB_NSA_ILi1EEEEEEEENS5_IJNSA_ILi64EEENSA_ILi256EEENSA_ILi32EEEEEENS_12float_e5m2_tENS5_IJlSC_lEEESJ_SK_NS4_8TiledMMAINS4_8MMA_AtomIJNS4_10MMA_TraitsINS4_19SM100_MMA_F8F6F4_SSEJSJ_SJ_fSF_SG_NS4_17integral_constantINS4_4UMMA5MajorELSR_0EEESS_NSP_INSQ_7ScaleInELST_0EEESU_EEEEEENS4_6LayoutINS5_IJSC_SC_SC_EEENS5_IJNSA_ILi0EEESZ_SZ_EEEEENS5_IJNS4_10UnderscoreES12_S12_EEEEENS4_23SM90_TMA_LOAD_MULTICASTENS4_14ComposedLayoutINS4_7SwizzleILi1ELi4ELi3EEENS4_18smem_ptr_flag_bitsILi8EEENSX_INS5_IJNSA_ILi8EEESH_EEENS5_IJSH_SC_EEEEEEEvNS4_8identityES15_S1F_vS1G_EENS_8epilogue10collective18CollectiveEpilogueINS1I_23Sm100TmaWarpSpecializedILi4ELi2ELi32ELb0ELb0EEEJSI_NS5_IJNSX_ISF_SC_EES1N_EEESJ_SK_SJ_SK_NS1I_6fusion15FusionCallbacksIS1M_NS1P_17LinearCombinationISJ_fSJ_fLNS_15FloatRoundStyleE2EEESI_S1O_JEEENS4_5SM1004TMEM4LOAD26SM100_TMEM_LOAD_16dp32b32xENS4_13SM90_TMA_LOADENS16_INS17_ILi2ELi4ELi3EEES1A_NSX_INS5_IJS1B_SF_EEENS5_IJSF_SC_EEEEEEENS4_39AutoVectorizingCopyWithAssumedAlignmentILi128EEENS4_14SM90_TMA_STOREES24_S26_S26_EEEvvEEEEvNT_6ParamsE,@"STO_CUDA_ENTRY STV_DEFAULT"
_ZN7cutlass13device_kernelINS_4gemm6kernel13GemmUniversalIN4cute5tupleIJiiiiEEENS1_10collective13CollectiveMmaINS1_35MainloopSm100TmaUmmaWarpSpecializedILi20ELi2ELi4ENS5_IJNS4_1CILi2EEESB_NSA_ILi1EEEEEEEENS5_IJNSA_ILi64EEENSA_ILi256EEENSA_ILi32EEEEEENS_12float_e5m2_tENS5_IJlSC_lEEESJ_SK_NS4_8TiledMMAINS4_8MMA_AtomIJNS4_10MMA_TraitsINS4_19SM100_MMA_F8F6F4_SSEJSJ_SJ_fSF_SG_NS4_17integral_constantINS4_4UMMA5MajorELSR_0EEESS_NSP_INSQ_7ScaleInELST_0EEESU_EEEEEENS4_6LayoutINS5_IJSC_SC_SC_EEENS5_IJNSA_ILi0EEESZ_SZ_EEEEENS5_IJNS4_10UnderscoreES12_S12_EEEEENS4_23SM90_TMA_LOAD_MULTICASTENS4_14ComposedLayoutINS4_7SwizzleILi1ELi4ELi3EEENS4_18smem_ptr_flag_bitsILi8EEENSX_INS5_IJNSA_ILi8EEESH_EEENS5_IJSH_SC_EEEEEEEvNS4_8identityES15_S1F_vS1G_EENS_8epilogue10collective18CollectiveEpilogueINS1I_23Sm100TmaWarpSpecializedILi4ELi2ELi32ELb0ELb0EEEJSI_NS5_IJNSX_ISF_SC_EES1N_EEESJ_SK_SJ_SK_NS1I_6fusion15FusionCallbacksIS1M_NS1P_17LinearCombinationISJ_fSJ_fLNS_15FloatRoundStyleE2EEESI_S1O_JEEENS4_5SM1004TMEM4LOAD26SM100_TMEM_LOAD_16dp32b32xENS4_13SM90_TMA_LOADENS16_INS17_ILi2ELi4ELi3EEES1A_NSX_INS5_IJS1B_SF_EEENS5_IJSF_SC_EEEEEEENS4_39AutoVectorizingCopyWithAssumedAlignmentILi128EEENS4_14SM90_TMA_STOREES24_S26_S26_EEEvvEEEEvNT_6ParamsE:
[----:B------:R-:W1:Y:S01]  /*0000*/  LDC R1, c[0x0][0x37c] ;  /* 0x0000df00ff017b82 */ /* 0x000e620000000800 */
[----:B------:R-:W2:Y:S01]  /*0010*/  S2R R95, SR_TID.X ;  /* 0x00000000005f7919 */ /* 0x000ea20000002100 */
[----:B------:R-:W3:Y:S01]  /*0020*/  LDCU.64 UR8, c[0x0][0x890] ;  /* 0x00011200ff0877ac */ /* 0x000ee20008000a00 */
[----:B------:R-:W-:Y:S02]  /*0030*/  PRMT R85, RZ, 0x7610, R85 ;  /* 0x00007610ff557816 */ /* 0x000fe40000000055 */
[----:B------:R-:W-:Y:S01]  /*0040*/  ELECT P3, URZ, PT ;  /* 0x0000000000ff782f */ /* 0x000fe20003860000 */
[----:B---3--:R-:W-:-:S04]  /*0050*/  UISETP.NE.U32.AND UP0, UPT, UR8, URZ, UPT ;  /* 0x000000ff0800728c */ /* 0x008fc8000bf05070 */
[----:B------:R-:W-:Y:S01]  /*0060*/  UISETP.NE.AND.EX UP0, UPT, UR9, URZ, UPT, UP0 ;  /* 0x000000ff0900728c */ /* 0x000fe2000bf05300 */
[----:B--2---:R-:W-:-:S05]  /*0070*/  SHF.R.U32.HI R86, RZ, 0x5, R95 ;  /* 0x00000005ff567819 */ /* 0x004fca000001165f */
[----:B------:R-:W2:Y:S02]  /*0080*/  SHFL.IDX PT, R0, R86, RZ, 0x1f ;  /* 0x00001fff56007589 */ /* 0x000ea400000e0000 */
[----:B--2---:R-:W-:Y:S01]  /*0090*/  R2UR UR17, R0 ;  /* 0x00000000001172ca */ /* 0x004fe200000e0000 */
[----:B-1----:R-:W-:-:S14]  /*00a0*/  BRA.U UP0, `(.L_x_0) ;  /* 0x0000000100307547 */ /* 0x002fdc000b800000 */
[----:B------:R-:W1:Y:S02]  /*00b0*/  LDCU.64 UR4, c[0x0][0x888] ;  /* 0x00011100ff0477ac */ /* 0x000e640008000a00 */
[----:B-1----:R-:W-:-:S04]  /*00c0*/  UISETP.NE.U32.AND UP0, UPT, UR4, URZ, UPT ;  /* 0x000000ff0400728c */ /* 0x002fc8000bf05070 */
[----:B------:R-:W-:-:S09]  /*00d0*/  UISETP.NE.AND.EX UP0, UPT, UR5, URZ, UPT, UP0 ;  /* 0x000000ff0500728c */ /* 0x000fd2000bf05300 */
[----:B------:R-:W-:Y:S05]  /*00e0*/  BRA.U !UP0, `(.L_x_1) ;  /* 0x0000000108147547 */ /* 0x000fea000b800000 */
[----:B------:R-:W1:Y:S01]  /*00f0*/  LDC.64 R2, c[0x0][0x888] ;  /* 0x00022200ff027b82 */ /* 0x000e620000000a00 */
[----:B------:R-:W1:Y:S02]  /*0100*/  LDCU.64 UR4, c[0x0][0x358] ;  /* 0x00006b00ff0477ac */ /* 0x000e640008000a00 */
[----:B-1----:R1:W5:Y:S01]  /*0110*/  LDG.E R41, desc[UR4][R2.64] ;  /* 0x0000000402297981 */ /* 0x002362000c1e1900 */
[----:B------:R-:W-:Y:S01]  /*0120*/  HFMA2 R85, -RZ, RZ, 0, 5.9604644775390625e-08 ;  /* 0x00000001ff557431 */ /* 0x000fe200000001ff */
[----:B------:R-:W-:Y:S05]  /*0130*/  BRA `(.L_x_0) ;  /* 0x00000000000c7947 */ /* 0x000fea0003800000 */
.L_x_1:
[----:B------:R-:W1:Y:S01]  /*0140*/  LDCU UR4, c[0x0][0x880] ;  /* 0x00011000ff0477ac */ /* 0x000e620008000800 */
[----:B------:R-:W-:Y:S01]  /*0150*/  HFMA2 R85, -RZ, RZ, 0, 5.9604644775390625e-08 ;  /* 0x00000001ff557431 */ /* 0x000fe200000001ff */
[----:B-1----:R-:W-:-:S07]  /*0160*/  MOV R41, UR4 ;  /* 0x0000000400297c02 */ /* 0x002fce0008000f00 */
.L_x_0:
[----:B------:R-:W2:Y:S02]  /*0170*/  LDCU.64 UR4, c[0x0][0x8b0] ;  /* 0x00011600ff0477ac */ /* 0x000ea40008000a00 */
[----:B--2---:R-:W-:-:S04]  /*0180*/  UISETP.NE.U32.AND UP0, UPT, UR4, URZ, UPT ;  /* 0x000000ff0400728c */ /* 0x004fc8000bf05070 */
[----:B------:R-:W-:-:S09]  /*0190*/  UISETP.NE.AND.EX UP0, UPT, UR5, URZ, UPT, UP0 ;  /* 0x000000ff0500728c */ /* 0x000fd2000bf05300 */
[----:B------:R-:W-:Y:S05]  /*01a0*/  BRA.U UP0, `(.L_x_2) ;  /* 0x0000000100287547 */ /* 0x000fea000b800000 */
[----:B------:R-:W2:Y:S02]  /*01b0*/  LDCU.64 UR4, c[0x0][0x8a8] ;  /* 0x00011500ff0477ac */ /* 0x000ea40008000a00 */
[----:B--2---:R-:W-:-:S04]  /*01c0*/  UISETP.NE.U32.AND UP0, UPT, UR4, URZ, UPT ;  /* 0x000000ff0400728c */ /* 0x004fc8000bf05070 */
[----:B------:R-:W-:-:S09]  /*01d0*/  UISETP.NE.AND.EX UP0, UPT, UR5, URZ, UPT, UP0 ;  /* 0x000000ff0500728c */ /* 0x000fd2000bf05300 */
[----:B------:R-:W-:Y:S05]  /*01e0*/  BRA.U !UP0, `(.L_x_3) ;  /* 0x0000000108107547 */ /* 0x000fea000b800000 */
[----:B------:R-:W2:Y:S01]  /*01f0*/  LDC.64 R38, c[0x0][0x8a8] ;  /* 0x00022a00ff267b82 */ /* 0x000ea20000000a00 */
[----:B------:R-:W2:Y:S02]  /*0200*/  LDCU.64 UR4, c[0x0][0x358] ;  /* 0x00006b00ff0477ac */ /* 0x000ea40008000a00 */
[----:B--2---:R2:W5:Y:S01]  /*0210*/  LDG.E R38, desc[UR4][R38.64] ;  /* 0x0000000426267981 */ /* 0x004562000c1e1900 */
[----:B------:R-:W-:Y:S05]  /*0220*/  BRA `(.L_x_2) ;  /* 0x0000000000087947 */ /* 0x000fea0003800000 */
.L_x_3:
[----:B------:R-:W2:Y:S02]  /*0230*/  LDCU UR4, c[0x0][0x8a0] ;  /* 0x00011400ff0477ac */ /* 0x000ea40008000800 */
[----:B--2---:R-:W-:Y:S02]  /*0240*/  MOV R38, UR4 ;  /* 0x0000000400267c02 */ /* 0x004fe40008000f00 */
.L_x_2:
[----:B------:R-:W-:Y:S01]  /*0250*/  IMAD.U32 R0, RZ, RZ, UR17 ;  /* 0x00000011ff007e24 */ /* 0x000fe2000f8e00ff */
[----:B------:R-:W-:Y:S04]  /*0260*/  BSSY.RECONVERGENT B0, `(.L_x_4) ;  /* 0x000000c000007945 */ /* 0x000fe80003800200 */
[C---:B------:R-:W-:Y:S02]  /*0270*/  ISETP.NE.OR P1, PT, R0.reuse, 0x1, !P3 ;  /* 0x000000010000780c */ /* 0x040fe40005f25670 */
[----:B------:R-:W-:-:S11]  /*0280*/  ISETP.NE.OR P0, PT, R0, 0x3, !P3 ;  /* 0x000000030000780c */ /* 0x000fd60005f05670 */
[----:B------:R-:W-:Y:S05]  /*0290*/  @P1 BRA `(.L_x_5) ;  /* 0x0000000000201947 */ /* 0x000fea0003800000 */
[----:B------:R-:W3:Y:S02]  /*02a0*/  LDCU.64 UR4, c[0x0][0x348] ;  /* 0x00006900ff0477ac */ /* 0x000ee40008000a00 */
[----:B---3--:R-:W-:Y:S02]  /*02b0*/  UIADD3 UR6, UP1, UPT, UR4, 0x80, URZ ;  /* 0x0000008004067890 */ /* 0x008fe4000ff3e0ff */
[----:B------:R-:W-:Y:S02]  /*02c0*/  UIADD3 UR4, UP0, UPT, UR4, 0x180, URZ ;  /* 0x0000018004047890 */ /* 0x000fe4000ff1e0ff */
[----:B------:R-:W-:Y:S02]  /*02d0*/  UIADD3.X UR7, UPT, UPT, URZ, UR5, URZ, UP1, !UPT ;  /* 0x00000005ff077290 */ /* 0x000fe40008ffe4ff */
[----:B------:R-:W-:-:S07]  /*02e0*/  UIADD3.X UR5, UPT, UPT, URZ, UR5, URZ, UP0, !UPT ;  /* 0x00000005ff057290 */ /* 0x000fce00087fe4ff */
[----:B------:R3:W-:Y:S02]  /*02f0*/  UTMACCTL.PF [UR6] ;  /* 0x00000000060079b9 */ /* 0x0007e40008040000 */
[----:B------:R3:W-:Y:S02]  /*0300*/  UTMACCTL.PF [UR4] ;  /* 0x00000000040079b9 */ /* 0x0007e40008040000 */
[----:B---3--:R-:W-:Y:S01]  /*0310*/  NOP ;  /* 0x0000000000007918 */ /* 0x008fe20000000000 */
.L_x_5:
[----:B------:R-:W-:Y:S05]  /*0320*/  BSYNC.RECONVERGENT B0 ;  /* 0x0000000000007941 */ /* 0x000fea0003800200 */
.L_x_4:
[----:B------:R-:W-:Y:S04]  /*0330*/  BSSY.RECONVERGENT B0, `(.L_x_6) ;  /* 0x000000a000007945 */ /* 0x000fe80003800200 */
        /* <DEDUP_REMOVED lines=9> */
.L_x_7:
[----:B------:R-:W-:Y:S05]  /*03d0*/  BSYNC.RECONVERGENT B0 ;  /* 0x0000000000007941 */ /* 0x000fea0003800200 */
.L_x_6:
[----:B------:R-:W3:Y:S01]  /*03e0*/  LDCU.64 UR4, c[0x0][0x888] ;  /* 0x00011100ff0477ac */ /* 0x000ee20008000a00 */
[----:B------:R-:W-:Y:S02]  /*03f0*/  UISETP.EQ.U32.AND UP1, UPT, UR8, URZ, UPT ;  /* 0x000000ff0800728c */ /* 0x000fe4000bf22070 */
[----:B------:R-:W-:Y:S02]  /*0400*/  UPLOP3.LUT UP3, UPT, UPT, UPT, UPT, 0x80, 0x8 ;  /* 0x000000000008789c */ /* 0x000fe40003f6f070 */
[----:B---3--:R-:W-:-:S04]  /*0410*/  UISETP.NE.U32.AND UP0, UPT, UR4, URZ, UPT ;  /* 0x000000ff0400728c */ /* 0x008fc8000bf05070 */
[----:B------:R-:W-:-:S04]  /*0420*/  UISETP.NE.AND.EX UP0, UPT, UR5, URZ, UPT, UP0 ;  /* 0x000000ff0500728c */ /* 0x000fc8000bf05300 */
[----:B------:R-:W-:-:S04]  /*0430*/  UISETP.EQ.OR.EX UP2, UPT, UR9, URZ, !UP0, UP1 ;  /* 0x000000ff0900728c */ /* 0x000fc8000c742710 */
[----:B------:R-:W-:-:S06]  /*0440*/  UP2UR UR4, UPR, URZ, 0x4 ;  /* 0x00000004ff047883 */ /* 0x000fcc0008000000 */
[----:B------:R-:W-:Y:S01]  /*0450*/  MOV R88, UR4 ;  /* 0x0000000400587c02 */ /* 0x000fe20008000f00 */
[----:B------:R-:W-:Y:S06]  /*0460*/  BRA.U !UP2, `(.L_x_8) ;  /* 0x000000010a207547 */ /* 0x000fec000b800000 */
[----:B------:R-:W-:Y:S01]  /*0470*/  UISETP.NE.U32.AND UP1, UPT, UR8, URZ, UPT ;  /* 0x000000ff0800728c */ /* 0x000fe2000bf25070 */
[----:B-----5:R-:W-:Y:S01]  /*0480*/  FSETP.NEU.AND P0, PT, R41, RZ, PT ;  /* 0x000000ff2900720b */ /* 0x020fe20003f0d000 */
[----:B------:R-:W-:Y:S02]  /*0490*/  USEL UR4, URZ, 0xffffffff, UP0 ;  /* 0xffffffffff047887 */ /* 0x000fe40008000000 */
[----:B------:R-:W-:-:S10]  /*04a0*/  UISETP.NE.AND.EX UP1, UPT, UR9, URZ, UPT, UP1 ;  /* 0x000000ff0900728c */ /* 0x000fd4000bf25310 */
[----:B------:R-:W-:Y:S01]  /*04b0*/  VOTEU.ANY UP0, P0 ;  /* 0x0000000000ff7886 */ /* 0x000fe20000000100 */
[----:B------:R-:W-:-:S04]  /*04c0*/  @!UP1 USEL UR4, URZ, 0xffffffff, UP0 ;  /* 0xffffffffff049887 */ /* 0x000fc80008000000 */
[----:B------:R-:W-:-:S04]  /*04d0*/  ULOP3.LUT UR4, UR4, 0x1, URZ, 0xc0, !UPT ;  /* 0x0000000104047892 */ /* 0x000fc8000f8ec0ff */
[----:B------:R-:W-:-:S11]  /*04e0*/  UISETP.NE.U32.AND UP3, UPT, UR4, 0x1, UPT ;  /* 0x000000010400788c */ /* 0x000fd6000bf65070 */
.L_x_8:
[----:B-1----:R-:W1:Y:S01]  /*04f0*/  SHFL.IDX PT, R2, R86, RZ, 0x1f ;  /* 0x00001fff56027589 */ /* 0x002e6200000e0000 */
[----:B------:R-:W-:-:S04]  /*0500*/  UISETP.NE.AND UP0, UPT, UR17, 0x2, UPT ;  /* 0x000000021100788c */ /* 0x000fc8000bf05270 */
[----:B------:R-:W-:Y:S01]  /*0510*/  USEL UR48, URZ, 0x1, UP0 ;  /* 0x00000001ff307887 */ /* 0x000fe20008000000 */
[----:B-1----:R-:W-:-:S13]  /*0520*/  ISETP.NE.AND P0, PT, R2, RZ, PT ;  /* 0x000000ff0200720c */ /* 0x002fda0003f05270 */
[----:B------:R-:W-:Y:S05]  /*0530*/  @P0 BRA `(.L_x_9) ;  /* 0x0000000000e40947 */ /* 0x000fea0003800000 */
[----:B------:R-:W-:Y:S01]  /*0540*/  ELECT P0, URZ, PT ;  /* 0x0000000000ff782f */ /* 0x000fe20003800000 */
[----:B------:R-:W-:-:S12]  /*0550*/  BSSY.RECONVERGENT B0, `(.L_x_9) ;  /* 0x0000037000007945 */ /* 0x000fd80003800200 */
[----:B------:R-:W-:Y:S05]  /*0560*/  @!P0 BRA `(.L_x_10) ;  /* 0x0000000000d48947 */ /* 0x000fea0003800000 */
[----:B------:R-:W1:Y:S01]  /*0570*/  S2UR UR4, SR_CgaCtaId ;  /* 0x00000000000479c3 */ /* 0x000e620000008800 */
[----:B------:R-:W-:Y:S01]  /*0580*/  UMOV UR5, 0x400 ;  /* 0x0000040000057882 */ /* 0x000fe20000000000 */
[----:B------:R-:W-:Y:S01]  /*0590*/  UMOV UR8, 0x1 ;  /* 0x0000000100087882 */ /* 0x000fe20000000000 */
[----:B------:R-:W-:Y:S01]  /*05a0*/  UMOV UR6, 0x3 ;  /* 0x0000000300067882 */ /* 0x000fe20000000000 */
[----:B------:R-:W-:-:S04]  /*05b0*/  UIADD3 UR8, UPT, UPT, -UR8, 0x100000, URZ ;  /* 0x0010000008087890 */ /* 0x000fc8000fffe1ff */
[----:B------:R-:W-:Y:S02]  /*05c0*/  USHF.L.U32 UR9, UR8, 0xb, URZ ;  /* 0x0000000b08097899 */ /* 0x000fe400080006ff */
[----:B------:R-:W-:Y:S02]  /*05d0*/  USHF.L.U32 UR8, UR8, 0x1, URZ ;  /* 0x0000000108087899 */ /* 0x000fe400080006ff */
[----:B------:R-:W-:-:S04]  /*05e0*/  UIADD3 UR6, UPT, UPT, -UR6, 0x100000, URZ ;  /* 0x0010000006067890 */ /* 0x000fc8000fffe1ff */
[----:B------:R-:W-:Y:S02]  /*05f0*/  USHF.L.U32 UR7, UR6, 0xb, URZ ;  /* 0x0000000b06077899 */ /* 0x000fe400080006ff */
[----:B------:R-:W-:Y:S02]  /*0600*/  USHF.L.U32 UR6, UR6, 0x1, URZ ;  /* 0x0000000106067899 */ /* 0x000fe400080006ff */
[----:B-1----:R-:W-:Y:S01]  /*0610*/  ULEA UR4, UR4, UR5, 0x18 ;  /* 0x0000000504047291 */ /* 0x002fe2000f8ec0ff */
[----:B------:R-:W1:Y:S11]  /*0620*/  FENCE.VIEW.ASYNC.S ;  /* 0x00000000000073c6 */ /* 0x000e760000000000 */
[----:B-1----:R1:W3:Y:S01]  /*0630*/  SYNCS.EXCH.64 URZ, [UR4], UR8 ;  /* 0x0000000804ff75b2 */ /* 0x0022e20008000100 */
[----:B------:R1:W4:Y:S01]  /*0640*/  SYNCS.EXCH.64 URZ, [UR4+0xa0], UR6 ;  /* 0x0000a00604ff75b2 */ /* 0x0003220008000100 */
[----:B------:R1:W1:Y:S01]  /*0650*/  SYNCS.EXCH.64 URZ, [UR4+0x8], UR8 ;  /* 0x0000080804ff75b2 */ /* 0x0002620008000100 */
        /* <DEDUP_REMOVED lines=37> */
[----:B---34-:R-:W-:Y:S01]  /*08b0*/  NOP ;  /* 0x0000000000007918 */ /* 0x018fe20000000000 */
.L_x_10:
[----:B-1----:R-:W-:Y:S05]  /*08c0*/  BSYNC.RECONVERGENT B0 ;  /* 0x0000000000007941 */ /* 0x002fea0003800200 */
.L_x_9:
[----:B------:R-:W1:Y:S01]  /*08d0*/  SHFL.IDX PT, R2, R86, RZ, 0x1f ;  /* 0x00001fff56027589 */ /* 0x000e6200000e0000 */
[----:B------:R-:W-:Y:S01]  /*08e0*/  NOP ;  /* 0x0000000000007918 */ /* 0x000fe20000000000 */
[----:B-1----:R-:W-:-:S13]  /*08f0*/  ISETP.NE.AND P0, PT, R2, 0x1, PT ;  /* 0x000000010200780c */ /* 0x002fda0003f05270 */
[----:B------:R-:W-:Y:S05]  /*0900*/  @P0 BRA `(.L_x_11) ;  /* 0x0000000000580947 */ /* 0x000fea0003800000 */
        /* <DEDUP_REMOVED lines=9> */
[----:B------:R-:W-:Y:S01]  /*09a0*/  USHF.L.U32 UR6, UR6, 0x1, URZ ;  /* 0x0000000106067899 */ /* 0x000fe200080006ff */
[----:B------:R-:W-:Y:S01]  /*09b0*/  ELECT P0, URZ, PT ;  /* 0x0000000000ff782f */ /* 0x000fe20003800000 */
[----:B-1----:R-:W-:Y:S01]  /*09c0*/  ULEA UR4, UR4, UR5, 0x18 ;  /* 0x0000000504047291 */ /* 0x002fe2000f8ec0ff */
[----:B------:R-:W1:Y:S11]  /*09d0*/  FENCE.VIEW.ASYNC.S ;  /* 0x00000000000073c6 */ /* 0x000e760000000000 */
[----:B-1----:R1:W3:Y:S01]  /*09e0*/  SYNCS.EXCH.64 URZ, [UR4+0x140], UR8 ;  /* 0x0001400804ff75b2 */ /* 0x0022e20008000100 */
[----:B------:R1:W4:Y:S01]  /*09f0*/  SYNCS.EXCH.64 URZ, [UR4+0x160], UR6 ;  /* 0x0001600604ff75b2 */ /* 0x0003220008000100 */
[----:B------:R1:W1:Y:S01]  /*0a00*/  SYNCS.EXCH.64 URZ, [UR4+0x148], UR8 ;  /* 0x0001480804ff75b2 */ /* 0x0002620008000100 */
[----:B------:R1:W1:Y:S01]  /*0a10*/  SYNCS.EXCH.64 URZ, [UR4+0x168], UR6 ;  /* 0x0001680604ff75b2 */ /* 0x0002620008000100 */
[----:B------:R1:W1:Y:S01]  /*0a20*/  SYNCS.EXCH.64 URZ, [UR4+0x150], UR8 ;  /* 0x0001500804ff75b2 */ /* 0x0002620008000100 */
[----:B------:R1:W1:Y:S01]  /*0a30*/  SYNCS.EXCH.64 URZ, [UR4+0x170], UR6 ;  /* 0x0001700604ff75b2 */ /* 0x0002620008000100 */
[----:B------:R1:W1:Y:S01]  /*0a40*/  SYNCS.EXCH.64 URZ, [UR4+0x158], UR8 ;  /* 0x0001580804ff75b2 */ /* 0x0002620008000100 */
[----:B------:R1:W1:Y:S01]  /*0a50*/  SYNCS.EXCH.64 URZ, [UR4+0x178], UR6 ;  /* 0x0001780604ff75b2 */ /* 0x0002620008000100 */
[----:B------:R-:W-:Y:S01]  /*0a60*/  NOP ;  /* 0x0000000000007918 */ /* 0x000fe20000000000 */
.L_x_11:
[----:B------:R-:W2:Y:S01]  /*0a70*/  SHFL.IDX PT, R2, R86, RZ, 0x1f ;  /* 0x00001fff56027589 */ /* 0x000ea200000e0000 */
[----:B------:R-:W-:Y:S01]  /*0a80*/  NOP ;  /* 0x0000000000007918 */ /* 0x000fe20000000000 */
[----:B--2---:R-:W-:-:S13]  /*0a90*/  ISETP.NE.AND P0, PT, R2, 0x3, PT ;  /* 0x000000030200780c */ /* 0x004fda0003f05270 */
[----:B------:R-:W-:Y:S05]  /*0aa0*/  @P0 BRA `(.L_x_12) ;  /* 0x0000000000300947 */ /* 0x000fea0003800000 */
[----:B-1----:R-:W1:Y:S01]  /*0ab0*/  S2UR UR6, SR_CgaCtaId ;  /* 0x00000000000679c3 */ /* 0x002e620000008800 */
[----:B------:R-:W-:Y:S01]  /*0ac0*/  UMOV UR4, 0x400 ;  /* 0x0000040000047882 */ /* 0x000fe20000000000 */
[----:B------:R-:W-:Y:S01]  /*0ad0*/  UMOV UR5, 0x20 ;  /* 0x0000002000057882 */ /* 0x000fe20000000000 */
[----:B------:R-:W-:Y:S01]  /*0ae0*/  ELECT P0, URZ, PT ;  /* 0x0000000000ff782f */ /* 0x000fe20003800000 */
[----:B-1----:R-:W-:Y:S02]  /*0af0*/  ULEA UR6, UR6, UR4, 0x18 ;  /* 0x0000000406067291 */ /* 0x002fe4000f8ec0ff */
[----:B------:R-:W-:-:S04]  /*0b00*/  UIADD3 UR4, UPT, UPT, -UR5, 0x100000, URZ ;  /* 0x0010000005047890 */ /* 0x000fc8000fffe1ff */
[----:B------:R-:W-:Y:S02]  /*0b10*/  USHF.L.U32 UR5, UR4, 0xb, URZ ;  /* 0x0000000b04057899 */ /* 0x000fe400080006ff */
[----:B------:R-:W-:Y:S01]  /*0b20*/  USHF.L.U32 UR4, UR4, 0x1, URZ ;  /* 0x0000000104047899 */ /* 0x000fe200080006ff */
[----:B------:R-:W1:Y:S11]  /*0b30*/  FENCE.VIEW.ASYNC.S ;  /* 0x00000000000073c6 */ /* 0x000e760000000000 */
[----:B-1----:R2:W1:Y:S01]  /*0b40*/  SYNCS.EXCH.64 URZ, [UR6+0x180], UR4 ;  /* 0x0001800406ff75b2 */ /* 0x0024620008000100 */
[----:B------:R2:W1:Y:S02]  /*0b50*/  SYNCS.EXCH.64 URZ, [UR6+0x188], UR4 ;  /* 0x0001880406ff75b2 */ /* 0x0004640008000100 */
[----:B--2---:R-:W-:Y:S01]  /*0b60*/  NOP ;  /* 0x0000000000007918 */ /* 0x004fe20000000000 */
.L_x_12:
[----:B------:R-:W2:Y:S01]  /*0b70*/  SHFL.IDX PT, R2, R86, RZ, 0x1f ;  /* 0x00001fff56027589 */ /* 0x000ea200000e0000 */
[----:B------:R-:W-:Y:S01]  /*0b80*/  NOP ;  /* 0x0000000000007918 */ /* 0x000fe20000000000 */
[----:B--2---:R-:W-:-:S13]  /*0b90*/  ISETP.NE.AND P0, PT, R2, 0x4, PT ;  /* 0x000000040200780c */ /* 0x004fda0003f05270 */
[----:B------:R-:W-:Y:S05]  /*0ba0*/  @P0 BRA `(.L_x_13) ;  /* 0x00000000004c0947 */ /* 0x000fea0003800000 */
[----:B-1----:R-:W1:Y:S01]  /*0bb0*/  S2UR UR6, SR_CgaCtaId ;  /* 0x00000000000679c3 */ /* 0x002e620000008800 */
[----:B------:R-:W-:Y:S01]  /*0bc0*/  UMOV UR4, 0x3a0 ;  /* 0x000003a000047882 */ /* 0x000fe20000000000 */
[----:B------:R-:W-:Y:S01]  /*0bd0*/  UMOV UR5, 0x400 ;  /* 0x0000040000057882 */ /* 0x000fe20000000000 */
[----:B------:R-:W-:Y:S01]  /*0be0*/  USEL UR4, UR4, 0x320, UP3 ;  /* 0x0000032004047887 */ /* 0x000fe20009800000 */
[----:B------:R-:W-:Y:S01]  /*0bf0*/  UMOV UR8, 0x1 ;  /* 0x0000000100087882 */ /* 0x000fe20000000000 */
[----:B------:R-:W-:Y:S01]  /*0c00*/  ELECT P0, URZ, PT ;  /* 0x0000000000ff782f */ /* 0x000fe20003800000 */
[----:B------:R-:W-:-:S04]  /*0c10*/  UIADD3 UR8, UPT, UPT, -UR8, 0x100000, URZ ;  /* 0x0010000008087890 */ /* 0x000fc8000fffe1ff */
[----:B------:R-:W-:Y:S02]  /*0c20*/  USHF.L.U32 UR9, UR8, 0xb, URZ ;  /* 0x0000000b08097899 */ /* 0x000fe400080006ff */
[----:B------:R-:W-:Y:S02]  /*0c30*/  USHF.L.U32 UR8, UR8, 0x1, URZ ;  /* 0x0000000108087899 */ /* 0x000fe400080006ff */
[----:B-1----:R-:W-:Y:S02]  /*0c40*/  ULEA UR6, UR6, UR5, 0x18 ;  /* 0x0000000506067291 */ /* 0x002fe4000f8ec0ff */
[----:B------:R-:W-:-:S04]  /*0c50*/  UIADD3 UR4, UPT, UPT, -UR4, 0x100000, URZ ;  /* 0x0010000004047890 */ /* 0x000fc8000fffe1ff */
[----:B------:R-:W-:Y:S02]  /*0c60*/  USHF.L.U32 UR5, UR4, 0xb, URZ ;  /* 0x0000000b04057899 */ /* 0x000fe400080006ff */
[----:B------:R-:W-:Y:S01]  /*0c70*/  USHF.L.U32 UR4, UR4, 0x1, URZ ;  /* 0x0000000104047899 */ /* 0x000fe200080006ff */
[----:B------:R-:W1:Y:S03]  /*0c80*/  FENCE.VIEW.ASYNC.S ;  /* 0x00000000000073c6 */ /* 0x000e660000000000 */
[----:B-1----:R2:W1:Y:S08]  /*0c90*/  SYNCS.EXCH.64 URZ, [UR6+0x190], UR8 ;  /* 0x0001900806ff75b2 */ /* 0x0024700008000100 */
[----:B------:R2:W1:Y:S01]  /*0ca0*/  SYNCS.EXCH.64 URZ, [UR6+0x1a0], UR4 ;  /* 0x0001a00406ff75b2 */ /* 0x0004620008000100 */
[----:B------:R2:W1:Y:S01]  /*0cb0*/  SYNCS.EXCH.64 URZ, [UR6+0x198], UR8 ;  /* 0x0001980806ff75b2 */ /* 0x0004620008000100 */
[----:B------:R2:W1:Y:S02]  /*0cc0*/  SYNCS.EXCH.64 URZ, [UR6+0x1a8], UR4 ;  /* 0x0001a80406ff75b2 */ /* 0x0004640008000100 */
[----:B--2---:R-:W-:Y:S01]  /*0cd0*/  NOP ;  /* 0x0000000000007918 */ /* 0x004fe20000000000 */
.L_x_13:
[----:B------:R-:W2:Y:S01]  /*0ce0*/  SHFL.IDX PT, R2, R86, RZ, 0x1f ;  /* 0x00001fff56027589 */ /* 0x000ea200000e0000 */
[----:B------:R-:W-:Y:S01]  /*0cf0*/  NOP ;  /* 0x0000000000007918 */ /* 0x000fe20000000000 */
[----:B--2---:R-:W-:-:S13]  /*0d00*/  ISETP.NE.AND P0, PT, R2, 0x5, PT ;  /* 0x000000050200780c */ /* 0x004fda0003f05270 */
[----:B------:R-:W-:Y:S05]  /*0d10*/  @P0 BRA `(.L_x_14) ;  /* 0x0000000000580947 */ /* 0x000fea0003800000 */
[----:B-1----:R-:W1:Y:S01]  /*0d20*/  S2UR UR4, SR_CgaCtaId ;  /* 0x00000000000479c3 */ /* 0x002e620000008800 */
        /* <DEDUP_REMOVED lines=12> */
[----:B-1----:R2:W1:Y:S01]  /*0df0*/  SYNCS.EXCH.64 URZ, [UR4+0x1b0], UR8 ;  /* 0x0001b00804ff75b2 */ /* 0x0024620008000100 */
[----:B------:R2:W1:Y:S01]  /*0e00*/  SYNCS.EXCH.64 URZ, [UR4+0x1d0], UR6 ;  /* 0x0001d00604ff75b2 */ /* 0x0004620008000100 */
[----:B------:R2:W1:Y:S01]  /*0e10*/  SYNCS.EXCH.64 URZ, [UR4+0x1b8], UR8 ;  /* 0x0001b80804ff75b2 */ /* 0x0004620008000100 */
[----:B------:R2:W1:Y:S01]  /*0e20*/  SYNCS.EXCH.64 URZ, [UR4+0x1d8], UR6 ;  /* 0x0001d80604ff75b2 */ /* 0x0004620008000100 */
[----:B------:R2:W1:Y:S01]  /*0e30*/  SYNCS.EXCH.64 URZ, [UR4+0x1c0], UR8 ;  /* 0x0001c00804ff75b2 */ /* 0x0004620008000100 */
[----:B------:R2:W1:Y:S01]  /*0e40*/  SYNCS.EXCH.64 URZ, [UR4+0x1e0], UR6 ;  /* 0x0001e00604ff75b2 */ /* 0x0004620008000100 */
[----:B------:R2:W1:Y:S01]  /*0e50*/  SYNCS.EXCH.64 URZ, [UR4+0x1c8], UR8 ;  /* 0x0001c80804ff75b2 */ /* 0x0004620008000100 */
[----:B------:R2:W1:Y:S02]  /*0e60*/  SYNCS.EXCH.64 URZ, [UR4+0x1e8], UR6 ;  /* 0x0001e80604ff75b2 */ /* 0x0004640008000100 */
[----:B--2---:R-:W-:Y:S01]  /*0e70*/  NOP ;  /* 0x0000000000007918 */ /* 0x004fe20000000000 */
.L_x_14:
[----:B------:R-:W2:Y:S01]  /*0e80*/  SHFL.IDX PT, R2, R86, RZ, 0x1f ;  /* 0x00001fff56027589 */ /* 0x000ea200000e0000 */
[----:B------:R-:W-:Y:S01]  /*0e90*/  NOP ;  /* 0x0000000000007918 */ /* 0x000fe20000000000 */
[----:B--2---:R-:W-:-:S13]  /*0ea0*/  ISETP.NE.AND P0, PT, R2, 0x3, PT ;  /* 0x000000030200780c */ /* 0x004fda0003f05270 */
[----:B------:R-:W-:Y:S05]  /*0eb0*/  @P0 BRA `(.L_x_15) ;  /* 0x0000000000380947 */ /* 0x000fea0003800000 */
[----:B------:R-:W2:Y:S01]  /*0ec0*/  S2UR UR5, SR_CgaCtaId ;  /* 0x00000000000579c3 */ /* 0x000ea20000008800 */
[----:B-1----:R-:W-:Y:S01]  /*0ed0*/  UMOV UR4, 0x400 ;  /* 0x0000040000047882 */ /* 0x002fe20000000000 */
[----:B------:R-:W-:Y:S01]  /*0ee0*/  UMOV UR6, 0x20 ;  /* 0x0000002000067882 */ /* 0x000fe20000000000 */
[----:B------:R-:W-:Y:S01]  /*0ef0*/  ELECT P0, URZ, PT ;  /* 0x0000000000ff782f */ /* 0x000fe20003800000 */
[----:B------:R-:W-:-:S04]  /*0f00*/  UIADD3 UR6, UPT, UPT, -UR6, 0x100000, URZ ;  /* 0x0010000006067890 */ /* 0x000fc8000fffe1ff */
[----:B------:R-:W-:Y:S02]  /*0f10*/  USHF.L.U32 UR7, UR6, 0xb, URZ ;  /* 0x0000000b06077899 */ /* 0x000fe400080006ff */
[----:B------:R-:W-:Y:S02]  /*0f20*/  USHF.L.U32 UR6, UR6, 0x1, URZ ;  /* 0x0000000106067899 */ /* 0x000fe400080006ff */
[----:B--2---:R-:W-:Y:S01]  /*0f30*/  ULEA UR4, UR5, UR4, 0x18 ;  /* 0x0000000405047291 */ /* 0x004fe2000f8ec0ff */
[----:B------:R-:W1:Y:S11]  /*0f40*/  FENCE.VIEW.ASYNC.S ;  /* 0x00000000000073c6 */ /* 0x000e760000000000 */
[----:B-1----:R2:W1:Y:S01]  /*0f50*/  SYNCS.EXCH.64 URZ, [UR4+0x1f0], UR6 ;  /* 0x0001f00604ff75b2 */ /* 0x0024620008000100 */
[----:B------:R2:W1:Y:S01]  /*0f60*/  SYNCS.EXCH.64 URZ, [UR4+0x200], UR6 ;  /* 0x0002000604ff75b2 */ /* 0x0004620008000100 */
[----:B------:R2:W1:Y:S01]  /*0f70*/  SYNCS.EXCH.64 URZ, [UR4+0x1f8], UR6 ;  /* 0x0001f80604ff75b2 */ /* 0x0004620008000100 */
[----:B------:R2:W1:Y:S02]  /*0f80*/  SYNCS.EXCH.64 URZ, [UR4+0x208], UR6 ;  /* 0x0002080604ff75b2 */ /* 0x0004640008000100 */
[----:B--2---:R-:W-:Y:S01]  /*0f90*/  NOP ;  /* 0x0000000000007918 */ /* 0x004fe20000000000 */
.L_x_15:
[----:B-1----:R-:W1:Y:S01]  /*0fa0*/  LDCU UR4, c[0x0][0x36c] ;  /* 0x00006d80ff0477ac */ /* 0x002e620008000800 */
[----:B------:R-:W-:Y:S01]  /*0fb0*/  ISETP.NE.OR P3, PT, R0, 0x2, !P3 ;  /* 0x000000020000780c */ /* 0x000fe20005f65670 */
[----:B------:R-:W-:Y:S01]  /*0fc0*/  NOP ;  /* 0x0000000000007918 */ /* 0x000fe20000000000 */
[----:B------:R-:W-:Y:S01]  /*0fd0*/  LOP3.LUT R0, R95, 0x1f, RZ, 0xc0, !PT ;  /* 0x0000001f5f007812 */ /* 0x000fe200078ec0ff */
[----:B------:R-:W-:Y:S02]  /*0fe0*/  UISETP.NE.AND UP4, UPT, UR17, URZ, UPT ;  /* 0x000000ff1100728c */ /* 0x000fe4000bf85270 */
[----:B-1----:R-:W-:-:S09]  /*0ff0*/  UISETP.EQ.U32.AND UP5, UPT, UR4, 0x1, UPT ;  /* 0x000000010400788c */ /* 0x002fd2000bfa2070 */
[----:B------:R-:W-:Y:S05]  /*1000*/  BRA.U !UP5, `(.L_x_16) ;  /* 0x000000010d087547 */ /* 0x000fea000b800000 */
[----:B---34-:R-:W-:Y:S01]  /*1010*/  UCGABAR_ARV ;  /* 0x00000000000079c7 */ /* 0x018fe20008000000 */
[----:B------:R-:W-:Y:S05]  /*1020*/  BRA `(.L_x_17) ;  /* 0x0000000000047947 */ /* 0x000fea0003800000 */
.L_x_16:
[----:B---34-:R-:W-:Y:S01]  /*1030*/  NOP ;  /* 0x0000000000007918 */ /* 0x018fe20000000000 */
.L_x_17:
[----:B------:R-:W1:Y:S01]  /*1040*/  S2UR UR16, SR_CTAID.X ;  /* 0x00000000001079c3 */ /* 0x000e620000002500 */
[----:B------:R-:W-:-:S05]  /*1050*/  CS2R.32 R87, SR_CgaSize ;  /* 0x0000000000577805 */ /* 0x000fca0000008a00 */
[----:B------:R-:W-:-:S05]  /*1060*/  IMAD R87, R87, -0xa0, RZ ;  /* 0xffffff6057577824 */ /* 0x000fca00078e02ff */
[----:B------:R-:W-:-:S14]  /*1070*/  R2UR UR5, R87 ;  /* 0x00000000570572ca */ /* 0x000fdc00000e0000 */
[----:B------:R-:W2:Y:S01]  /*1080*/  LDCU UR5, c[0x0][UR5+0x2b0] ;  /* 0x00005600050577ac */ /* 0x000ea20008000800 */
[----:B------:R-:W-:-:S05]  /*1090*/  CS2R.32 R87, SR_CgaSize ;  /* 0x0000000000577805 */ /* 0x000fca0000008a00 */
[----:B------:R-:W-:-:S05]  /*10a0*/  IMAD R87, R87, -0xa0, RZ ;  /* 0xffffff6057577824 */ /* 0x000fca00078e02ff */
[----:B------:R-:W-:-:S14]  /*10b0*/  R2UR UR4, R87 ;  /* 0x00000000570472ca */ /* 0x000fdc00000e0000 */
[----:B------:R-:W3:Y:S01]  /*10c0*/  LDCU UR4, c[0x0][UR4+0x2b4] ;  /* 0x00005680040477ac */ /* 0x000ee20008000800 */
[----:B------:R-:W4:Y:S01]  /*10d0*/  S2UR UR20, SR_CTAID.Y ;  /* 0x00000000001479c3 */ /* 0x000f220000002600 */
[----:B------:R-:W-:-:S05]  /*10e0*/  CS2R.32 R87, SR_CgaSize ;  /* 0x0000000000577805 */ /* 0x000fca0000008a00 */
[----:B------:R-:W-:-:S05]  /*10f0*/  IMAD R87, R87, -0xa0, RZ ;  /* 0xffffff6057577824 */ /* 0x000fca00078e02ff */
[----:B------:R-:W-:-:S14]  /*1100*/  R2UR UR7, R87 ;  /* 0x00000000570772ca */ /* 0x000fdc00000e0000 */
[----:B------:R-:W3:Y:S01]  /*1110*/  LDCU UR7, c[0x0][UR7+0x2a4] ;  /* 0x00005480070777ac */ /* 0x000ee20008000800 */
[----:B------:R-:W-:-:S05]  /*1120*/  CS2R.32 R87, SR_CgaSize ;  /* 0x0000000000577805 */ /* 0x000fca0000008a00 */
[----:B------:R-:W-:-:S05]  /*1130*/  IMAD R87, R87, -0xa0, RZ ;  /* 0xffffff6057577824 */ /* 0x000fca00078e02ff */
[----:B------:R-:W-:-:S14]  /*1140*/  R2UR UR59, R87 ;  /* 0x00000000573b72ca */ /* 0x000fdc00000e0000 */
[----:B------:R-:W3:Y:S01]  /*1150*/  LDCU UR59, c[0x0][UR59+0x2a0] ;  /* 0x000054003b3b77ac */ /* 0x000ee20008000800 */
[----:B------:R-:W3:Y:S01]  /*1160*/  S2UR UR8, SR_CgaCtaId ;  /* 0x00000000000879c3 */ /* 0x000ee20000008800 */
[----:B------:R-:W3:Y:S01]  /*1170*/  LDCU UR21, c[0x0][0xb24] ;  /* 0x00016480ff1577ac */ /* 0x000ee20008000800 */
[----:B------:R-:W3:Y:S01]  /*1180*/  LDCU UR42, c[0x0][0xb24] ;  /* 0x00016480ff2a77ac */ /* 0x000ee20008000800 */
[----:B-1----:R-:W-:Y:S01]  /*1190*/  I2FP.F32.U32 R3, UR16 ;  /* 0x0000001000037c45 */ /* 0x002fe20008201000 */
[----:B------:R-:W1:Y:S04]  /*11a0*/  LDCU UR29, c[0x0][0xb30] ;  /* 0x00016600ff1d77ac */ /* 0x000e680008000800 */
[----:B--2---:R-:W-:Y:S01]  /*11b0*/  FMUL R3, R3, UR5 ;  /* 0x0000000503037c20 */ /* 0x004fe20008400000 */
[----:B------:R-:W-:Y:S01]  /*11c0*/  UMOV UR34, 0x5 ;  /* 0x0000000500227882 */ /* 0x000fe20000000000 */
[----:B----4-:R-:W-:-:S04]  /*11d0*/  I2FP.F32.U32 R2, UR20 ;  /* 0x0000001400027c45 */ /* 0x010fc80008201000 */
[----:B------:R-:W2:Y:S01]  /*11e0*/  F2I.U32.TRUNC.NTZ R3, R3 ;  /* 0x0000000300037305 */ /* 0x000ea2000020f000 */
[----:B---3--:R-:W-:Y:S01]  /*11f0*/  FMUL R2, R2, UR4 ;  /* 0x0000000402027c20 */ /* 0x008fe20008400000 */
[----:B------:R-:W-:Y:S02]  /*1200*/  ULOP3.LUT UR5, UR8, 0x2, URZ, 0xc0, !UPT ;  /* 0x0000000208057892 */ /* 0x000fe4000f8ec0ff */
[----:B------:R-:W-:-:S04]  /*1210*/  ULOP3.LUT UR50, UR8, 0x1, URZ, 0xc0, !UPT ;  /* 0x0000000108327892 */ /* 0x000fc8000f8ec0ff */
[----:B------:R-:W3:Y:S01]  /*1220*/  F2I.U32.TRUNC.NTZ R2, R2 ;  /* 0x0000000200027305 */ /* 0x000ee2000020f000 */
[----:B------:R-:W-:Y:S02]  /*1230*/  UISETP.GT.U32.AND UP0, UPT, UR5, 0xffff, UPT ;  /* 0x0000ffff0500788c */ /* 0x000fe4000bf04070 */
[----:B------:R-:W-:Y:S02]  /*1240*/  UISETP.GT.U32.AND UP1, UPT, UR50, 0xffff, UPT ;  /* 0x0000ffff3200788c */ /* 0x000fe4000bf24070 */
[----:B------:R-:W-:Y:S01]  /*1250*/  USEL UR26, UR5, 0xffff, !UP0 ;  /* 0x0000ffff051a7887 */ /* 0x000fe2000c000000 */
[----:B--2---:R-:W-:Y:S01]  /*1260*/  R2UR UR4, R3 ;  /* 0x00000000030472ca */ /* 0x004fe200000e0000 */
[----:B------:R-:W-:Y:S02]  /*1270*/  USHF.R.U32.HI UR32, URZ, 0x1, UR8 ;  /* 0x00000001ff207899 */ /* 0x000fe40008011608 */
[----:B------:R-:W-:Y:S02]  /*1280*/  USHF.L.U32 UR31, UR8, 0x9, URZ ;  /* 0x00000009081f7899 */ /* 0x000fe400080006ff */
[----:B------:R-:W-:-:S02]  /*1290*/  USHF.L.U32 UR30, UR8, 0xc, URZ ;  /* 0x0000000c081e7899 */ /* 0x000fc400080006ff */
[----:B------:R-:W-:Y:S01]  /*12a0*/  USEL UR27, UR50, 0xffff, !UP1 ;  /* 0x0000ffff321b7887 */ /* 0x000fe2000c800000 */
[----:B---3--:R-:W-:Y:S02]  /*12b0*/  R2UR UR6, R2 ;  /* 0x00000000020672ca */ /* 0x008fe400000e0000 */
[----:B------:R-:W-:-:S03]  /*12c0*/  PRMT R2, RZ, 0x7610, R2 ;  /* 0x00007610ff027816 */ /* 0x000fc60000000002 */
[----:B------:R-:W-:-:S04]  /*12d0*/  UIADD3 UR5, UPT, UPT, -UR4, URZ, URZ ;  /* 0x000000ff04057290 */ /* 0x000fc8000fffe1ff */
[----:B------:R-:W-:-:S04]  /*12e0*/  UIMAD UR59, UR59, UR5, UR16 ;  /* 0x000000053b3b72a4 */ /* 0x000fc8000f8e0210 */
[----:B------:R-:W-:-:S04]  /*12f0*/  UIADD3 UR4, UPT, UPT, -UR6, URZ, URZ ;  /* 0x000000ff06047290 */ /* 0x000fc8000fffe1ff */
[----:B------:R-:W-:-:S06]  /*1300*/  UIMAD UR4, UR7, UR4, UR20 ;  /* 0x00000004070472a4 */ /* 0x000fcc000f8e0214 */
[----:B------:R-:W-:Y:S01]  /*1310*/  IMAD.U32 R87, RZ, RZ, UR4 ;  /* 0x00000004ff577e24 */ /* 0x000fe2000f8e00ff */
[----:B-1----:R-:W-:Y:S06]  /*1320*/  BRA.U UP4, `(.L_x_18) ;  /* 0x0000000104407547 */ /* 0x002fec000b800000 */
[----:B------:R-:W-:-:S13]  /*1330*/  R2UR UR4, R87 ;  /* 0x00000000570472ca */ /* 0x000fda00000e0000 */
[----:B------:R-:W-:Y:S02]  /*1340*/  UISETP.NE.AND UP0, UPT, UR4, URZ, UPT ;  /* 0x000000ff0400728c */ /* 0x000fe4000bf05270 */
[----:B------:R-:W-:Y:S02]  /*1350*/  UISETP.NE.AND UP1, UPT, UR4, 0x1, UPT ;  /* 0x000000010400788c */ /* 0x000fe4000bf25270 */
[----:B------:R-:W-:Y:S02]  /*1360*/  UISETP.NE.AND UP2, UPT, UR59, URZ, UP0 ;  /* 0x000000ff3b00728c */ /* 0x000fe40008745270 */
[----:B------:R-:W-:Y:S02]  /*1370*/  USEL UR4, URZ, 0x2, UP0 ;  /* 0x00000002ff047887 */ /* 0x000fe40008000000 */
[----:B------:R-:W-:Y:S02]  /*1380*/  USEL UR8, URZ, 0x1, UP2 ;  /* 0x00000001ff087887 */ /* 0x000fe40009000000 */
[----:B------:R-:W-:-:S02]  /*1390*/  UISETP.NE.AND UP2, UPT, UR59, URZ, UPT ;  /* 0x000000ff3b00728c */ /* 0x000fc4000bf45270 */
[----:B------:R-:W-:Y:S02]  /*13a0*/  USEL UR5, URZ, 0x4, UP1 ;  /* 0x00000004ff057887 */ /* 0x000fe40008800000 */
[----:B------:R-:W-:Y:S02]  /*13b0*/  UISETP.NE.AND UP0, UPT, UR59, 0x1, UPT ;  /* 0x000000013b00788c */ /* 0x000fe4000bf05270 */
[----:B------:R-:W-:Y:S02]  /*13c0*/  USEL UR6, URZ, 0x8, UP1 ;  /* 0x00000008ff067887 */ /* 0x000fe40008800000 */
[----:B------:R-:W-:Y:S02]  /*13d0*/  USEL UR7, UR5, 0x4, UP2 ;  /* 0x0000000405077887 */ /* 0x000fe40009000000 */
[----:B------:R-:W-:Y:S02]  /*13e0*/  USEL UR4, UR4, 0x2, UP0 ;  /* 0x0000000204047887 */ /* 0x000fe40008000000 */
[----:B------:R-:W-:-:S02]  /*13f0*/  USEL UR5, UR6, 0x8, UP0 ;  /* 0x0000000806057887 */ /* 0x000fc40008000000 */
[----:B------:R-:W-:-:S04]  /*1400*/  UIADD3 UR4, UPT, UPT, UR4, UR7, UR8 ;  /* 0x0000000704047290 */ /* 0x000fc8000fffe008 */
[----:B------:R-:W-:-:S06]  /*1410*/  UIADD3 UR4, UPT, UPT, UR4, UR5, URZ ;  /* 0x0000000504047290 */ /* 0x000fcc000fffe0ff */
[----:B------:R-:W-:-:S07]  /*1420*/  MOV R2, UR4 ;  /* 0x0000000400027c02 */ /* 0x000fce0008000f00 */
.L_x_18:
[----:B------:R-:W1:Y:S01]  /*1430*/  S2UR UR36, SR_CTAID.Z ;  /* 0x00000000002479c3 */ /* 0x000e620000002700 */
[----:B------:R-:W-:Y:S01]  /*1440*/  UISETP.GE.AND UP0, UPT, UR21, 0x1, UPT ;  /* 0x000000011500788c */ /* 0x000fe2000bf06270 */
[----:B------:R-:W-:-:S08]  /*1450*/  UMOV UR33, 0x3 ;  /* 0x0000000300217882 */ /* 0x000fd00000000000 */
[----:B------:R-:W-:Y:S05]  /*1460*/  BRA.U !UP0, `(.L_x_19) ;  /* 0x0000000108d47547 */ /* 0x000fea000b800000 */
[----:B------:R-:W2:Y:S01]  /*1470*/  LDCU.128 UR12, c[0x0][0xb10] ;  /* 0x00016200ff0c77ac */ /* 0x000ea20008000c00 */
[----:B------:R-:W3:Y:S01]  /*1480*/  LDCU UR6, c[0x0][0x370] ;  /* 0x00006e00ff0677ac */ /* 0x000ee20008000800 */
[----:B------:R-:W4:Y:S01]  /*1490*/  LDCU UR5, c[0x0][0x374] ;  /* 0x00006e80ff0577ac */ /* 0x000f220008000800 */
[----:B------:R-:W1:Y:S01]  /*14a0*/  LDCU UR28, c[0x0][0xb0c] ;  /* 0x00016180ff1c77ac */ /* 0x000e620008000800 */
[----:B------:R-:W1:Y:S01]  /*14b0*/  LDCU UR4, c[0x0][0xb20] ;  /* 0x00016400ff0477ac */ /* 0x000e620008000800 */
[----:B------:R-:W1:Y:S01]  /*14c0*/  LDCU.64 UR8, c[0x0][0xb28] ;  /* 0x00016500ff0877ac */ /* 0x000e620008000a00 */
[----:B--2---:R-:W-:Y:S02]  /*14d0*/  UISETP.NE.AND UP0, UPT, UR14, 0x1, UPT ;  /* 0x000000010e00788c */ /* 0x004fe4000bf05270 */
[----:B----4-:R-:W-:Y:S02]  /*14e0*/  UIMAD.WIDE.U32 UR10, UR5, UR15, URZ ;  /* 0x0000000f050a72a5 */ /* 0x010fe4000f8e00ff */
[----:B---3--:R-:W-:-:S02]  /*14f0*/  UIMAD.WIDE.U32 UR22, UR6, UR12, URZ ;  /* 0x0000000c061672a5 */ /* 0x008fc4000f8e00ff */
[----:B-1----:R-:W-:Y:S02]  /*1500*/  UISETP.NE.AND UP1, UPT, UR28, 0x1, UPT ;  /* 0x000000011c00788c */ /* 0x002fe4000bf25270 */
[----:B------:R-:W-:Y:S01]  /*1510*/  UISETP.NE.AND UP2, UPT, UR21, 0x1, UPT ;  /* 0x000000011500788c */ /* 0x000fe2000bf45270 */
[----:B------:R-:W-:Y:S02]  /*1520*/  UMOV UR10, UR11 ;  /* 0x0000000b000a7c82 */ /* 0x000fe40008000000 */
[----:B------:R-:W-:Y:S01]  /*1530*/  UMOV UR22, UR23 ;  /* 0x0000001700167c82 */ /* 0x000fe20008000000 */
[----:B------:R-:W-:Y:S02]  /*1540*/  @UP0 USHF.R.U32.HI UR5, URZ, UR4, UR10 ;  /* 0x00000004ff050299 */ /* 0x000fe4000801160a */
[----:B------:R-:W-:Y:S02]  /*1550*/  UIMAD.WIDE.U32 UR24, UR20, UR15, URZ ;  /* 0x0000000f141872a5 */ /* 0x000fe4000f8e00ff */
[----:B------:R-:W-:-:S02]  /*1560*/  UIMAD.WIDE.U32 UR10, UR5, UR8, URZ ;  /* 0x00000008050a72a5 */ /* 0x000fc4000f8e00ff */
[----:B------:R-:W-:Y:S02]  /*1570*/  @UP1 USHF.R.U32.HI UR6, URZ, UR13, UR22 ;  /* 0x0000000dff061299 */ /* 0x000fe40008011616 */
[----:B------:R-:W-:Y:S02]  /*1580*/  UIMAD.WIDE.U32 UR18, UR16, UR12, URZ ;  /* 0x0000000c101272a5 */ /* 0x000fe4000f8e00ff */
[----:B------:R-:W-:Y:S01]  /*1590*/  UIMAD.WIDE.U32 UR22, UR6, UR8, URZ ;  /* 0x00000008061672a5 */ /* 0x000fe2000f8e00ff */
[----:B------:R-:W-:Y:S01]  /*15a0*/  UMOV UR24, UR25 ;  /* 0x0000001900187c82 */ /* 0x000fe20008000000 */
[----:B------:R-:W-:Y:S01]  /*15b0*/  UMOV UR10, UR11 ;  /* 0x0000000b000a7c82 */ /* 0x000fe20008000000 */
[----:B------:R-:W-:Y:S02]  /*15c0*/  USHF.R.U32.HI UR24, URZ, UR4, UR24 ;  /* 0x00000004ff187299 */ /* 0x000fe40008011618 */
[----:B------:R-:W-:Y:S02]  /*15d0*/  @UP2 USHF.R.U32.HI UR5, URZ, UR9, UR10 ;  /* 0x00000009ff052299 */ /* 0x000fe4000801160a */
[----:B------:R-:W-:Y:S01]  /*15e0*/  UMOV UR7, UR23 ;  /* 0x0000001700077c82 */ /* 0x000fe20008000000 */
[----:B------:R-:W-:Y:S01]  /*15f0*/  UMOV UR18, UR19 ;  /* 0x0000001300127c82 */ /* 0x000fe20008000000 */
[----:B------:R-:W-:-:S02]  /*1600*/  @UP2 USHF.R.U32.HI UR6, URZ, UR9, UR7 ;  /* 0x00000009ff062299 */ /* 0x000fc40008011607 */
[----:B------:R-:W-:Y:S02]  /*1610*/  USHF.R.U32.HI UR18, URZ, UR13, UR18 ;  /* 0x0000000dff127299 */ /* 0x000fe40008011612 */
[----:B------:R-:W-:Y:S02]  /*1620*/  USEL UR4, UR20, UR24, !UP0 ;  /* 0x0000001814047287 */ /* 0x000fe4000c000000 */
[----:B------:R-:W-:Y:S02]  /*1630*/  UIMAD UR7, UR5, UR21, URZ ;  /* 0x00000015050772a4 */ /* 0x000fe4000f8e02ff */
[----:B------:R-:W-:Y:S02]  /*1640*/  USEL UR5, UR16, UR18, !UP1 ;  /* 0x0000001210057287 */ /* 0x000fe4000c800000 */
[----:B------:R-:W-:Y:S02]  /*1650*/  UIMAD UR12, UR6, UR21, URZ ;  /* 0x00000015060c72a4 */ /* 0x000fe4000f8e02ff */
[----:B------:R-:W-:-:S02]  /*1660*/  UISETP.GE.AND UP0, UPT, UR4, UR7, UPT ;  /* 0x000000070400728c */ /* 0x000fc4000bf06270 */
[----:B------:R-:W-:Y:S02]  /*1670*/  UIMAD.WIDE.U32 UR10, UR4, UR8, URZ ;  /* 0x00000008040a72a5 */ /* 0x000fe4000f8e00ff */
[----:B------:R-:W-:Y:S02]  /*1680*/  UISETP.GE.OR UP0, UPT, UR5, UR12, UP0 ;  /* 0x0000000c0500728c */ /* 0x000fe40008706670 */
[----:B------:R-:W-:Y:S02]  /*1690*/  UIMAD.WIDE.U32 UR12, UR5, UR8, URZ ;  /* 0x00000008050c72a5 */ /* 0x000fe4000f8e00ff */
[----:B------:R-:W-:Y:S01]  /*16a0*/  UIADD3 UR10, UPT, UPT, -UR4, URZ, URZ ;  /* 0x000000ff040a7290 */ /* 0x000fe2000fffe1ff */
[----:B------:R-:W-:Y:S01]  /*16b0*/  UMOV UR8, UR11 ;  /* 0x0000000b00087c82 */ /* 0x000fe20008000000 */
[----:B------:R-:W-:Y:S02]  /*16c0*/  UIADD3 UR11, UPT, UPT, -UR5, URZ, URZ ;  /* 0x000000ff050b7290 */ /* 0x000fe4000fffe1ff */
[----:B------:R-:W-:-:S03]  /*16d0*/  USHF.R.U32.HI UR8, URZ, UR9, UR8 ;  /* 0x00000009ff087299 */ /* 0x000fc60008011608 */
[----:B------:R-:W-:Y:S01]  /*16e0*/  @!UP0 UMOV UR7, UR13 ;  /* 0x0000000d00078c82 */ /* 0x000fe20008000000 */
[----:B------:R-:W-:Y:S02]  /*16f0*/  UIMAD UR20, UR14, UR10, UR20 ;  /* 0x0000000a0e1472a4 */ /* 0x000fe4000f8e0214 */
[----:B------:R-:W-:Y:S02]  /*1700*/  USEL UR8, UR4, UR8, !UP2 ;  /* 0x0000000804087287 */ /* 0x000fe4000d000000 */
[----:B------:R-:W-:Y:S02]  /*1710*/  @!UP0 USHF.R.U32.HI UR7, URZ, UR9, UR7 ;  /* 0x00000009ff078299 */ /* 0x000fe40008011607 */
[----:B------:R-:W-:Y:S02]  /*1720*/  UIADD3 UR9, UPT, UPT, -UR8, URZ, URZ ;  /* 0x000000ff08097290 */ /* 0x000fe4000fffe1ff */
[----:B------:R-:W-:Y:S02]  /*1730*/  @!UP0 USEL UR7, UR5, UR7, !UP2 ;  /* 0x0000000705078287 */ /* 0x000fe4000d000000 */
[----:B------:R-:W-:-:S02]  /*1740*/  UIMAD UR9, UR21, UR9, UR4 ;  /* 0x00000009150972a4 */ /* 0x000fc4000f8e0204 */
[----:B------:R-:W-:Y:S02]  /*1750*/  @!UP0 UIADD3 UR8, UPT, UPT, UR8, -UR7, URZ ;  /* 0x8000000708088290 */ /* 0x000fe4000fffe0ff */
[----:B------:R-:W-:Y:S02]  /*1760*/  @!UP0 UIMAD UR6, UR9, UR6, UR7 ;  /* 0x00000006090682a4 */ /* 0x000fe4000f8e0207 */
[----:B------:R-:W-:Y:S02]  /*1770*/  @!UP0 UIMAD UR4, UR8, UR21, UR5 ;  /* 0x00000015080482a4 */ /* 0x000fe4000f8e0205 */
[----:B------:R-:W-:Y:S02]  /*1780*/  UIMAD UR16, UR28, UR11, UR16 ;  /* 0x0000000b1c1072a4 */ /* 0x000fe4000f8e0210 */
[----:B------:R-:W-:Y:S01]  /*1790*/  UIMAD UR20, UR4, UR14, UR20 ;  /* 0x0000000e041472a4 */ /* 0x000fe2000f8e0214 */
[----:B------:R-:W-:Y:S02]  /*17a0*/  @!UP0 UMOV UR5, UR6 ;  /* 0x0000000600058c82 */ /* 0x000fe40008000000 */
[----:B------:R-:W-:-:S12]  /*17b0*/  UIMAD UR16, UR5, UR28, UR16 ;  /* 0x0000001c051072a4 */ /* 0x000fd8000f8e0210 */
.L_x_19:
[----:B------:R-:W-:Y:S02]  /*17c0*/  UISETP.NE.AND UP1, UPT, UR29, 0x1, UPT ;  /* 0x000000011d00788c */ /* 0x000fe4000bf25270 */
[----:B------:R-:W-:Y:S02]  /*17d0*/  ULOP3.LUT UR27, UR27, 0xffff, URZ, 0xc0, !UPT ;  /* 0x0000ffff1b1b7892 */ /* 0x000fe4000f8ec0ff */
[----:B------:R-:W-:Y:S02]  /*17e0*/  ULOP3.LUT UR26, UR26, 0xffff, URZ, 0xc0, !UPT ;  /* 0x0000ffff1a1a7892 */ /* 0x000fe4000f8ec0ff */
[----:B------:R-:W-:Y:S02]  /*17f0*/  UISETP.NE.AND UP0, UPT, UR17, 0x2, UPT ;  /* 0x000000021100788c */ /* 0x000fe4000bf05270 */
[----:B------:R-:W-:Y:S02]  /*1800*/  ULOP3.LUT UR31, UR31, 0x400, URZ, 0xc0, !UPT ;  /* 0x000004001f1f7892 */ /* 0x000fe4000f8ec0ff */
[----:B------:R-:W-:-:S02]  /*1810*/  ULOP3.LUT UR30, UR30, 0x1000, URZ, 0xc0, !UPT ;  /* 0x000010001e1e7892 */ /* 0x000fc4000f8ec0ff */
[----:B------:R-:W-:Y:S02]  /*1820*/  USHF.L.U32 UR27, UR34, UR27, URZ ;  /* 0x0000001b221b7299 */ /* 0x000fe400080006ff */
[----:B------:R-:W-:Y:S01]  /*1830*/  USHF.L.U32 UR26, UR33, UR26, URZ ;  /* 0x0000001a211a7299 */ /* 0x000fe200080006ff */
[----:B------:R-:W-:Y:S11]  /*1840*/  BRA.U UP1, `(.L_x_20) ;  /* 0x0000000101447547 */ /* 0x000ff6000b800000 */
[----:B------:R-:W2:Y:S01]  /*1850*/  LDCU.128 UR8, c[0x0][0xb10] ;  /* 0x00016200ff0877ac */ /* 0x000ea20008000c00 */
[----:B------:R-:W3:Y:S01]  /*1860*/  LDCU UR12, c[0x0][0xb0c] ;  /* 0x00016180ff0c77ac */ /* 0x000ee20008000800 */
[----:B------:R-:W4:Y:S01]  /*1870*/  LDCU UR13, c[0x0][0xb20] ;  /* 0x00016400ff0d77ac */ /* 0x000f220008000800 */
[----:B--2---:R-:W-:Y:S02]  /*1880*/  UIMAD.WIDE.U32 UR6, UR16, UR8, URZ ;  /* 0x00000008100672a5 */ /* 0x004fe4000f8e00ff */
[----:B------:R-:W-:Y:S02]  /*1890*/  UIMAD.WIDE.U32 UR4, UR20, UR11, URZ ;  /* 0x0000000b140472a5 */ /* 0x000fe4000f8e00ff */
[----:B---3--:R-:W-:Y:S02]  /*18a0*/  UISETP.NE.AND UP2, UPT, UR12, 0x1, UPT ;  /* 0x000000010c00788c */ /* 0x008fe4000bf45270 */
[----:B------:R-:W-:Y:S01]  /*18b0*/  UISETP.NE.AND UP1, UPT, UR10, 0x1, UPT ;  /* 0x000000010a00788c */ /* 0x000fe2000bf25270 */
[----:B------:R-:W-:-:S02]  /*18c0*/  UMOV UR6, UR7 ;  /* 0x0000000700067c82 */ /* 0x000fc40008000000 */
[----:B------:R-:W-:Y:S01]  /*18d0*/  UMOV UR4, UR5 ;  /* 0x0000000500047c82 */ /* 0x000fe20008000000 */
[----:B------:R-:W-:Y:S02]  /*18e0*/  USHF.R.U32.HI UR6, URZ, UR9, UR6 ;  /* 0x00000009ff067299 */ /* 0x000fe40008011606 */
[----:B----4-:R-:W-:Y:S02]  /*18f0*/  USHF.R.U32.HI UR4, URZ, UR13, UR4 ;  /* 0x0000000dff047299 */ /* 0x010fe40008011604 */
[----:B------:R-:W-:Y:S02]  /*1900*/  USEL UR5, UR16, UR6, !UP2 ;  /* 0x0000000610057287 */ /* 0x000fe4000d000000 */
[----:B------:R-:W-:-:S04]  /*1910*/  USEL UR4, UR20, UR4, !UP1 ;  /* 0x0000000414047287 */ /* 0x000fc8000c800000 */
[----:B------:R-:W-:Y:S02]  /*1920*/  UIADD3 UR6, UPT, UPT, UR5, -UR4, URZ ;  /* 0x8000000405067290 */ /* 0x000fe4000fffe0ff */
[----:B------:R-:W-:Y:S02]  /*1930*/  UIADD3 UR4, UPT, UPT, -UR5, UR4, URZ ;  /* 0x0000000405047290 */ /* 0x000fe4000fffe1ff */
[----:B------:R-:W-:Y:S02]  /*1940*/  UIMAD UR20, UR6, UR10, UR20 ;  /* 0x0000000a061472a4 */ /* 0x000fe4000f8e0214 */
[----:B------:R-:W-:-:S12]  /*1950*/  UIMAD UR16, UR4, UR12, UR16 ;  /* 0x0000000c041072a4 */ /* 0x000fd8000f8e0210 */
.L_x_20:
[----:B------:R-:W-:Y:S05]  /*1960*/  BRA.U !UP5, `(.L_x_21) ;  /* 0x000000010d0c7547 */ /* 0x000fea000b800000 */
[----:B------:R-:W-:Y:S01]  /*1970*/  UCGABAR_WAIT ;  /* 0x0000000000007dc7 */ /* 0x000fe20008000000 */
[----:B------:R-:W-:Y:S01]  /*1980*/  CCTL.IVALL ;  /* 0x00000000ff00798f */ /* 0x000fe20002000000 */
[----:B------:R-:W-:Y:S05]  /*1990*/  BRA `(.L_x_22) ;  /* 0x0000000000047947 */ /* 0x000fea0003800000 */
.L_x_21:
[----:B------:R-:W-:Y:S06]  /*19a0*/  BAR.SYNC.DEFER_BLOCKING 0x0 ;  /* 0x0000000000007b1d */ /* 0x000fec0000010000 */
.L_x_22:
[----:B------:R-:W-:Y:S05]  /*19b0*/  BRA.U UP0, `(.L_x_23) ;  /* 0x0000001d00087547 */ /* 0x000fea000b800000 */
[----:B------:R-:W2:Y:S01]  /*19c0*/  LDCU UR7, c[0x0][0x38c] ;  /* 0x00007180ff0777ac */ /* 0x000ea20008000800 */
[----:B------:R-:W3:Y:S01]  /*19d0*/  S2UR UR8, SR_CgaCtaId ;  /* 0x00000000000879c3 */ /* 0x000ee20000008800 */
[----:B------:R-:W-:Y:S01]  /*19e0*/  PLOP3.LUT P1, PT, PT, PT, UP3, 0x80, 0x8 ;  /* 0x000000000008781c */ /* 0x000fe20003f2f038 */
[----:B------:R-:W-:Y:S01]  /*19f0*/  IMAD.MOV.U32 R12, RZ, RZ, 0x1 ;  /* 0x00000001ff0c7424 */ /* 0x000fe200078e00ff */
[----:B------:R-:W-:Y:S01]  /*1a00*/  UMOV UR21, 0x400 ;  /* 0x0000040000157882 */ /* 0x000fe20000000000 */
[----:B------:R-:W-:Y:S01]  /*1a10*/  USHF.L.U32 UR5, UR32, 0x5, URZ ;  /* 0x0000000520057899 */ /* 0x000fe200080006ff */
[----:B------:R-:W-:Y:S01]  /*1a20*/  ISETP.EQ.OR P2, PT, R0, RZ, P3 ;  /* 0x000000ff0000720c */ /* 0x000fe20001f42670 */
[----:B------:R-:W-:Y:S01]  /*1a30*/  UISETP.NE.AND UP1, UPT, UR17, URZ, UPT ;  /* 0x000000ff1100728c */ /* 0x000fe2000bf25270 */
[----:B------:R-:W-:Y:S02]  /*1a40*/  PLOP3.LUT P1, PT, P1, PT, PT, 0x8, 0x80 ;  /* 0x000000000080781c */ /* 0x000fe40000f2e170 */
[----:B------:R-:W-:Y:S01]  /*1a50*/  CS2R R10, SRZ ;  /* 0x00000000000a7805 */ /* 0x000fe2000001ff00 */
[----:B------:R-:W-:Y:S01]  /*1a60*/  IMAD.MOV.U32 R9, RZ, RZ, RZ ;  /* 0x000000ffff097224 */ /* 0x000fe200078e00ff */
[----:B------:R-:W4:Y:S01]  /*1a70*/  LDCU UR43, c[0x0][0x370] ;  /* 0x00006e00ff2b77ac */ /* 0x000f220008000800 */
[----:B------:R-:W-:Y:S01]  /*1a80*/  IMAD.MOV.U32 R8, RZ, RZ, 0x1 ;  /* 0x00000001ff087424 */ /* 0x000fe200078e00ff */
[----:B------:R-:W1:Y:S01]  /*1a90*/  LDCU.64 UR28, c[0x0][0x348] ;  /* 0x00006900ff1c77ac */ /* 0x000e620008000a00 */
[----:B--2---:R-:W-:-:S02]  /*1aa0*/  UIADD3 UR6, UPT, UPT, UR7, 0x1f, URZ ;  /* 0x0000001f07067890 */ /* 0x004fc4000fffe0ff */
[----:B------:R-:W-:Y:S02]  /*1ab0*/  UIADD3 UR49, UPT, UPT, UR7, 0x3e, URZ ;  /* 0x0000003e07317890 */ /* 0x000fe4000fffe0ff */
[----:B------:R-:W-:Y:S02]  /*1ac0*/  USHF.R.S32.HI UR4, URZ, 0x1f, UR6 ;  /* 0x0000001fff047899 */ /* 0x000fe40008011406 */
[----:B---3--:R-:W-:Y:S02]  /*1ad0*/  ULEA UR21, UR8, UR21, 0x18 ;  /* 0x0000001508157291 */ /* 0x008fe4000f8ec0ff */
[----:B------:R-:W-:Y:S02]  /*1ae0*/  ULEA.HI UR4, UR4, UR6, URZ, 0x5 ;  /* 0x0000000604047291 */ /* 0x000fe4000f8f28ff */
[----:B------:R-:W-:Y:S02]  /*1af0*/  UIADD3 UR6, UPT, UPT, UR7, -0x1, URZ ;  /* 0xffffffff07067890 */ /* 0x000fe4000fffe0ff */
[----:B------:R-:W-:-:S02]  /*1b00*/  USHF.R.S32.HI UR45, URZ, 0x5, UR4 ;  /* 0x00000005ff2d7899 */ /* 0x000fc40008011404 */
[----:B------:R-:W-:Y:S02]  /*1b10*/  UISETP.GE.U32.AND UP2, UPT, UR6, -0x3f, UPT ;  /* 0xffffffc10600788c */ /* 0x000fe4000bf46070 */
[----:B------:R-:W-:Y:S01]  /*1b20*/  UISETP.LT.U32.AND UP0, UPT, UR45, 0x14, UPT ;  /* 0x000000142d00788c */ /* 0x000fe2000bf01070 */
[----:B------:R-:W2:Y:S03]  /*1b30*/  LDCU UR41, c[0x0][0x374] ;  /* 0x00006e80ff2977ac */ /* 0x000ea60008000800 */
[----:B------:R-:W-:Y:S02]  /*1b40*/  USEL UR44, UR45, 0x14, UP0 ;  /* 0x000000142d2c7887 */ /* 0x000fe40008000000 */
[----:B------:R-:W-:Y:S02]  /*1b50*/  ULOP3.LUT UR46, UR5, 0x20, URZ, 0xe2, !UPT ;  /* 0x00000020052e7892 */ /* 0x000fe4000f8ee2ff */
[----:B------:R-:W-:-:S02]  /*1b60*/  UIADD3 UR24, UPT, UPT, UR44, -0x1, URZ ;  /* 0xffffffff2c187890 */ /* 0x000fc4000fffe0ff */
[----:B------:R-:W-:Y:S02]  /*1b70*/  @UP2 UIADD3 UR24, UPT, UPT, UR44, URZ, URZ ;  /* 0x000000ff2c182290 */ /* 0x000fe4000fffe0ff */
[----:B------:R-:W-:Y:S02]  /*1b80*/  USEL UR25, UR48, 0x2, UP1 ;  /* 0x0000000230197887 */ /* 0x000fe40008800000 */
[----:B------:R-:W-:Y:S02]  /*1b90*/  UIADD3 UR38, UPT, UPT, UR21, 0x6600, UR31 ;  /* 0x0000660015267890 */ /* 0x000fe4000fffe01f */
[----:B------:R-:W-:Y:S02]  /*1ba0*/  UIADD3 UR37, UPT, UPT, UR21, 0x10600, UR30 ;  /* 0x0001060015257890 */ /* 0x000fe4000fffe01e */
[----:B------:R-:W-:Y:S02]  /*1bb0*/  UIADD3 UR47, UPT, UPT, UR45, -UR44, URZ ;  /* 0x8000002c2d2f7290 */ /* 0x000fe4000fffe0ff */
[----:B------:R-:W-:Y:S01]  /*1bc0*/  UIADD3 UR24, UPT, UPT, UR24, 0x1, URZ ;  /* 0x0000000118187890 */ /* 0x000fe2000fffe0ff */
[----:B-12-4-:R-:W-:-:S11]  /*1bd0*/  UMOV UR7, URZ ;  /* 0x000000ff00077c82 */ /* 0x016fd60008000000 */
.L_x_43:
[----:B-1----:R-:W1:Y:S02]  /*1be0*/  S2UR UR4, SR_CgaCtaId ;  /* 0x00000000000479c3 */ /* 0x002e640000008800 */
[----:B-1----:R-:W-:-:S09]  /*1bf0*/  UISETP.NE.AND UP0, UPT, UR4, URZ, UPT ;  /* 0x000000ff0400728c */ /* 0x002fd2000bf05270 */
[----:B------:R-:W-:Y:S05]  /*1c00*/  BRA.U UP0, `(.L_x_24) ;  /* 0x0000000100287547 */ /* 0x000fea000b800000 */
[----:B------:R-:W-:Y:S02]  /*1c10*/  LEA R0, R9, UR21, 0x3 ;  /* 0x0000001509007c11 */ /* 0x000fe4000f8e18ff */
[----:B------:R-:W-:-:S04]  /*1c20*/  SHF.L.U32 R3, R8, 0x1f, RZ ;  /* 0x0000001f08037819 */ /* 0x000fc800000006ff */
[----:B------:R-:W1:Y:S02]  /*1c30*/  SYNCS.PHASECHK.TRANS64.TRYWAIT P0, [R0+URZ+0x200], R3 ;  /* 0x00020003000075a7 */ /* 0x000e6400080011ff */
[----:B-1----:R-:W-:Y:S05]  /*1c40*/  @!P0 BRA `(.L_x_25) ;  /* 0x0000008400808947 */ /* 0x002fea0003800000 */
.L_x_149:
[----:B------:R2:W-:Y:S01]  /*1c50*/  SYNCS.ARRIVE.TRANS64.A1T0 RZ, [R0+URZ+0x1f0], RZ ;  /* 0x0001f0ff00ff79a7 */ /* 0x0005e200081000ff */
[----:B------:R-:W-:-:S05]  /*1c60*/  VIADD R9, R9, 0x1 ;  /* 0x0000000109097836 */ /* 0x000fca0000000000 */
[----:B------:R-:W-:-:S04]  /*1c70*/  ISETP.NE.AND P0, PT, R9, 0x2, PT ;  /* 0x000000020900780c */ /* 0x000fc80003f05270 */
[----:B-1----:R-:W-:Y:S02]  /*1c80*/  SEL R3, RZ, 0x1, P0 ;  /* 0x00000001ff037807 */ /* 0x002fe40000000000 */
[----:B------:R-:W-:Y:S02]  /*1c90*/  SEL R9, R9, RZ, P0 ;  /* 0x000000ff09097207 */ /* 0x000fe40000000000 */
[----:B------:R-:W-:-:S07]  /*1ca0*/  LOP3.LUT R8, R8, R3, RZ, 0x3c, !PT ;  /* 0x0000000308087212 */ /* 0x000fce00078e3cff */
.L_x_24:
[----:B------:R-:W-:Y:S01]  /*1cb0*/  ULEA UR4, UR7, UR21, 0x3 ;  /* 0x0000001507047291 */ /* 0x000fe2000f8e18ff */
[----:B--2---:R-:W-:Y:S01]  /*1cc0*/  SHF.L.U32 R0, R12, 0x1f, RZ ;  /* 0x0000001f0c007819 */ /* 0x004fe200000006ff */
[----:B------:R-:W-:Y:S02]  /*1cd0*/  UISETP.GE.U32.AND UP0, UPT, UR49, 0x3f, UPT ;  /* 0x0000003f3100788c */ /* 0x000fe4000bf06070 */
[----:B------:R-:W-:Y:S02]  /*1ce0*/  ULEA UR11, UR20, UR50, 0x1 ;  /* 0x00000032140b7291 */ /* 0x000fe4000f8e08ff */
[----:B------:R-:W-:Y:S02]  /*1cf0*/  ULEA UR35, UR16, UR46, 0x6 ;  /* 0x0000002e10237291 */ /* 0x000fe4000f8e30ff */
[----:B------:R-:W-:Y:S01]  /*1d00*/  USHF.L.U32 UR11, UR11, 0x7, URZ ;  /* 0x000000070b0b7899 */ /* 0x000fe200080006ff */
[----:B------:R1:W2:Y:S01]  /*1d10*/  SYNCS.PHASECHK.TRANS64.TRYWAIT P0, [UR4+0xa0], R0 ;  /* 0x0000a000ff0075a7 */ /* 0x0002a20008001104 */
[----:B------:R-:W-:Y:S01]  /*1d20*/  UMOV UR6, URZ ;  /* 0x000000ff00067c82 */ /* 0x000fe20008000000 */
[----:B------:R-:W-:Y:S09]  /*1d30*/  BRA.U !UP0, `(.L_x_26) ;  /* 0x0000000108c07547 */ /* 0x000ff2000b800000 */
[----:B------:R-:W-:Y:S01]  /*1d40*/  UMOV UR13, URZ ;  /* 0x000000ff000d7c82 */ /* 0x000fe20008000000 */
[----:B------:R-:W-:-:S05]  /*1d50*/  UMOV UR4, UR7 ;  /* 0x0000000700047c82 */ /* 0x000fca0008000000 */
.L_x_32:
[----:B------:R-:W-:Y:S01]  /*1d60*/  ULEA UR33, UR4, UR21, 0x3 ;  /* 0x0000001504217291 */ /* 0x000fe2000f8e18ff */
[----:B--2---:R-:W-:Y:S01]  /*1d70*/  @!P3 MOV R2, 0x2800 ;  /* 0x000028000002b802 */ /* 0x004fe20000000f00 */
[----:B--2-4-:R-:W-:Y:S10]  /*1d80*/  @P0 BRA `(.L_x_27) ;  /* 0x00000000000c0947 */ /* 0x014ff40003800000 */
[----:B------:R-:W-:-:S04]  /*1d90*/  SHF.L.U32 R3, R12, 0x1f, RZ ;  /* 0x0000001f0c037819 */ /* 0x000fc800000006ff */
[----:B------:R-:W2:Y:S02]  /*1da0*/  SYNCS.PHASECHK.TRANS64.TRYWAIT P0, [UR33+0xa0], R3 ;  /* 0x0000a003ff0075a7 */ /* 0x000ea40008001121 */
[----:B--2---:R-:W-:Y:S05]  /*1db0*/  @!P0 BRA `(.L_x_28) ;  /* 0x0000008400388947 */ /* 0x004fea0003800000 */
.L_x_27:
[----:B------:R2:W-:Y:S01]  /*1dc0*/  @!P3 SYNCS.ARRIVE.TRANS64 RZ, [UR33], R2 ;  /* 0x00000002ffffb9a7 */ /* 0x0005e20008000021 */
[----:B------:R-:W-:-:S04]  /*1dd0*/  ULOP3.LUT UR5, UR25, 0x2, URZ, 0xfc, !UPT ;  /* 0x0000000219057892 */ /* 0x000fc8000f8efcff */
[----:B------:R-:W-:-:S09]  /*1de0*/  UISETP.NE.AND UP0, UPT, UR5, 0x2, UPT ;  /* 0x000000020500788c */ /* 0x000fd2000bf05270 */
[----:B------:R-:W-:Y:S05]  /*1df0*/  BRA.U UP0, `(.L_x_29) ;  /* 0x0000000100047547 */ /* 0x000fea000b800000 */
[----:B------:R-:W-:Y:S05]  /*1e00*/  BPT.TRAP 0x1 ;  /* 0x000000040000795c */ /* 0x000fea0000300000 */
.L_x_29:
[----:B------:R-:W-:Y:S04]  /*1e10*/  BSSY.RECONVERGENT B0, `(.L_x_30) ;  /* 0x0000003000007945 */ /* 0x000fe80003800200 */
[----:B------:R-:W-:Y:S05]  /*1e20*/  @P2 BRA `(.L_x_31) ;  /* 0x0000000000042947 */ /* 0x000fea0003800000 */
[----:B------:R-:W-:Y:S05]  /*1e30*/  BPT.TRAP 0x1 ;  /* 0x000000040000795c */ /* 0x000fea0000300000 */
.L_x_31:
[----:B------:R-:W-:Y:S05]  /*1e40*/  BSYNC.RECONVERGENT B0 ;  /* 0x0000000000007941 */ /* 0x000fea0003800200 */
.L_x_30:
[----:B------:R-:W-:Y:S02]  /*1e50*/  UIADD3 UR5, UPT, UPT, UR4, 0x1, URZ ;  /* 0x0000000104057890 */ /* 0x000fe4000fffe0ff */
[----:B------:R-:W-:Y:S02]  /*1e60*/  ULEA UR32, UR4, UR31, 0xb ;  /* 0x0000001f04207291 */ /* 0x000fe4000f8e58ff */
[----:B------:R-:W-:Y:S02]  /*1e70*/  UISETP.NE.AND UP0, UPT, UR5, 0x14, UPT ;  /* 0x000000140500788c */ /* 0x000fe4000bf05270 */
[----:B------:R-:W-:Y:S02]  /*1e80*/  ULEA UR8, UR4, UR30, 0xd ;  /* 0x0000001e04087291 */ /* 0x000fe4000f8e68ff */
[----:B------:R-:W-:Y:S02]  /*1e90*/  USEL UR6, URZ, 0x1, UP0 ;  /* 0x00000001ff067887 */ /* 0x000fe40008000000 */
[----:B------:R-:W-:-:S02]  /*1ea0*/  USEL UR7, UR5, URZ, UP0 ;  /* 0x000000ff05077287 */ /* 0x000fc40008000000 */
[----:B------:R-:W-:Y:S02]  /*1eb0*/  UIADD3 UR4, UP0, UPT, UR28, 0x180, URZ ;  /* 0x000001801c047890 */ /* 0x000fe4000ff1e0ff */
[----:B------:R-:W-:Y:S01]  /*1ec0*/  ULEA UR5, UR7, UR21, 0x3 ;  /* 0x0000001507057291 */ /* 0x000fe2000f8e18ff */
[----:B------:R-:W-:Y:S01]  /*1ed0*/  LOP3.LUT R12, R12, UR6, RZ, 0x3c, !PT ;  /* 0x000000060c0c7c12 */ /* 0x000fe2000f8e3cff */
[----:B------:R-:W-:Y:S02]  /*1ee0*/  USHF.L.U32 UR34, UR13, 0x5, URZ ;  /* 0x000000050d227899 */ /* 0x000fe400080006ff */
[----:B------:R-:W-:Y:S01]  /*1ef0*/  UIADD3 UR13, UPT, UPT, UR13, 0x1, URZ ;  /* 0x000000010d0d7890 */ /* 0x000fe2000fffe0ff */
[----:B-1----:R-:W-:Y:S01]  /*1f00*/  SHF.L.U32 R0, R12, 0x1f, RZ ;  /* 0x0000001f0c007819 */ /* 0x002fe200000006ff */
[----:B------:R-:W-:Y:S02]  /*1f10*/  UIADD3 UR14, UP1, UPT, UR28, 0x80, URZ ;  /* 0x000000801c0e7890 */ /* 0x000fe4000ff3e0ff */
[----:B------:R-:W-:Y:S01]  /*1f20*/  UIADD3 UR32, UPT, UPT, UR21, 0x6600, UR32 ;  /* 0x0000660015207890 */ /* 0x000fe2000fffe020 */
[----:B------:R3:W4:Y:S01]  /*1f30*/  SYNCS.PHASECHK.TRANS64.TRYWAIT P0, [UR5+0xa0], R0 ;  /* 0x0000a000ff0075a7 */ /* 0x0007220008001105 */
[----:B------:R-:W-:-:S02]  /*1f40*/  UIADD3.X UR5, UPT, UPT, URZ, UR29, URZ, UP0, !UPT ;  /* 0x0000001dff057290 */ /* 0x000fc400087fe4ff */
[----:B------:R-:W-:Y:S02]  /*1f50*/  UISETP.NE.AND UP0, UPT, UR13, UR24, UPT ;  /* 0x000000180d00728c */ /* 0x000fe4000bf05270 */
[----:B------:R-:W-:Y:S02]  /*1f60*/  UIADD3.X UR15, UPT, UPT, URZ, UR29, URZ, UP1, !UPT ;  /* 0x0000001dff0f7290 */ /* 0x000fe40008ffe4ff */
[----:B------:R-:W-:Y:S02]  /*1f70*/  UPRMT UR16, URZ, 0x5410, UR27 ;  /* 0x00005410ff107896 */ /* 0x000fe4000800001b */
[----:B------:R-:W-:Y:S02]  /*1f80*/  UIADD3 UR8, UPT, UPT, UR21, 0x10600, UR8 ;  /* 0x0001060015087890 */ /* 0x000fe4000fffe008 */
[----:B------:R-:W-:Y:S01]  /*1f90*/  UPRMT UR6, URZ, 0x5410, UR26 ;  /* 0x00005410ff067896 */ /* 0x000fe2000800001a */
[----:B------:R-:W-:Y:S01]  /*1fa0*/  UMOV UR18, 0x0 ;  /* 0x0000000000127882 */ /* 0x000fe20000000000 */
[----:B------:R-:W-:Y:S01]  /*1fb0*/  UMOV UR19, 0x10000000 ;  /* 0x1000000000137882 */ /* 0x000fe20000000000 */
[----:B------:R-:W-:Y:S01]  /*1fc0*/  UMOV UR12, UR36 ;  /* 0x00000024000c7c82 */ /* 0x000fe20008000000 */
[----:B------:R-:W-:Y:S01]  /*1fd0*/  UMOV UR9, UR33 ;  /* 0x0000002100097c82 */ /* 0x000fe20008000000 */
[----:B------:R-:W-:Y:S01]  /*1fe0*/  UMOV UR10, UR34 ;  /* 0x00000022000a7c82 */ /* 0x000fe20008000000 */
[----:B------:R-:W-:Y:S03]  /*1ff0*/  UTMALDG.3D.MULTICAST [UR32], [UR14], UR16, desc[UR18] ;  /* 0x000012200e0073b4 */ /* 0x000fe60008011810 */
[----:B------:R1:W-:Y:S02]  /*2000*/  UTMALDG.3D.MULTICAST [UR8], [UR4], UR6, desc[UR18] ;  /* 0x00001208040073b4 */ /* 0x0003e40008011806 */
[----:B-1----:R-:W-:Y:S01]  /*2010*/  UMOV UR6, UR24 ;  /* 0x0000001800067c82 */ /* 0x002fe20008000000 */
[----:B------:R-:W-:Y:S01]  /*2020*/  UMOV UR4, UR7 ;  /* 0x0000000700047c82 */ /* 0x000fe20008000000 */
[----:B---3--:R-:W-:Y:S05]  /*2030*/  BRA.U UP0, `(.L_x_32) ;  /* 0xfffffffd00487547 */ /* 0x008fea000b83ffff */
.L_x_26:
[----:B------:R-:W-:Y:S01]  /*2040*/  ULEA UR4, UR7, UR21, 0x3 ;  /* 0x0000001507047291 */ /* 0x000fe2000f8e18ff */
[----:B-1----:R-:W-:Y:S01]  /*2050*/  SHF.L.U32 R0, R12, 0x1f, RZ ;  /* 0x0000001f0c007819 */ /* 0x002fe200000006ff */
[----:B------:R-:W-:Y:S01]  /*2060*/  @!P1 SYNCS.ARRIVE.TRANS64.A1T0 RZ, [UR21+0x188], RZ ;  /* 0x000188ffffff99a7 */ /* 0x000fe20008100015 */
[----:B------:R-:W-:-:S06]  /*2070*/  UISETP.GT.AND UP0, UPT, UR45, UR44, UPT ;  /* 0x0000002c2d00728c */ /* 0x000fcc000bf04270 */
[----:B--2-4-:R1:W2:Y:S03]  /*2080*/  SYNCS.PHASECHK.TRANS64.TRYWAIT P0, [UR4+0xa0], R0 ;  /* 0x0000a000ff0075a7 */ /* 0x0142a60008001104 */
[----:B------:R-:W-:Y:S05]  /*2090*/  BRA.U !UP0, `(.L_x_33) ;  /* 0x0000000108bc7547 */ /* 0x000fea000b800000 */
[----:B------:R-:W-:Y:S01]  /*20a0*/  UIADD3 UR13, UPT, UPT, UR47, UR6, URZ ;  /* 0x000000062f0d7290 */ /* 0x000fe2000fffe0ff */
[----:B------:R-:W-:-:S11]  /*20b0*/  UMOV UR4, UR7 ;  /* 0x0000000700047c82 */ /* 0x000fd60008000000 */
.L_x_39:
[----:B------:R-:W-:Y:S01]  /*20c0*/  ULEA UR17, UR4, UR21, 0x3 ;  /* 0x0000001504117291 */ /* 0x000fe2000f8e18ff */
[----:B--2---:R-:W-:Y:S01]  /*20d0*/  @!P3 MOV R2, 0x2800 ;  /* 0x000028000002b802 */ /* 0x004fe20000000f00 */
[----:B--2-4-:R-:W-:Y:S10]  /*20e0*/  @P0 BRA `(.L_x_34) ;  /* 0x00000000000c0947 */ /* 0x014ff40003800000 */
[----:B------:R-:W-:-:S04]  /*20f0*/  SHF.L.U32 R3, R12, 0x1f, RZ ;  /* 0x0000001f0c037819 */ /* 0x000fc800000006ff */
[----:B------:R-:W2:Y:S02]  /*2100*/  SYNCS.PHASECHK.TRANS64.TRYWAIT P0, [UR17+0xa0], R3 ;  /* 0x0000a003ff0075a7 */ /* 0x000ea40008001111 */
[----:B--2---:R-:W-:Y:S05]  /*2110*/  @!P0 BRA `(.L_x_35) ;  /* 0x0000008000788947 */ /* 0x004fea0003800000 */
.L_x_34:
[----:B------:R2:W-:Y:S01]  /*2120*/  @!P3 SYNCS.ARRIVE.TRANS64 RZ, [UR17], R2 ;  /* 0x00000002ffffb9a7 */ /* 0x0005e20008000011 */
[----:B------:R-:W-:-:S04]  /*2130*/  ULOP3.LUT UR5, UR25, 0x2, URZ, 0xfc, !UPT ;  /* 0x0000000219057892 */ /* 0x000fc8000f8efcff */
[----:B------:R-:W-:-:S09]  /*2140*/  UISETP.NE.AND UP0, UPT, UR5, 0x2, UPT ;  /* 0x000000020500788c */ /* 0x000fd2000bf05270 */
[----:B------:R-:W-:Y:S05]  /*2150*/  BRA.U UP0, `(.L_x_36) ;  /* 0x0000000100047547 */ /* 0x000fea000b800000 */
[----:B------:R-:W-:Y:S05]  /*2160*/  BPT.TRAP 0x1 ;  /* 0x000000040000795c */ /* 0x000fea0000300000 */
.L_x_36:
[----:B------:R-:W-:Y:S04]  /*2170*/  BSSY.RECONVERGENT B0, `(.L_x_37) ;  /* 0x0000003000007945 */ /* 0x000fe80003800200 */
[----:B------:R-:W-:Y:S05]  /*2180*/  @P2 BRA `(.L_x_38) ;  /* 0x0000000000042947 */ /* 0x000fea0003800000 */
[----:B------:R-:W-:Y:S05]  /*2190*/  BPT.TRAP 0x1 ;  /* 0x000000040000795c */ /* 0x000fea0000300000 */
.L_x_38:
[----:B------:R-:W-:Y:S05]  /*21a0*/  BSYNC.RECONVERGENT B0 ;  /* 0x0000000000007941 */ /* 0x000fea0003800200 */
.L_x_37:
[----:B------:R-:W-:Y:S02]  /*21b0*/  UIADD3 UR5, UPT, UPT, UR4, 0x1, URZ ;  /* 0x0000000104057890 */ /* 0x000fe4000fffe0ff */
[----:B------:R-:W-:Y:S02]  /*21c0*/  UIADD3 UR14, UP1, UPT, UR28, 0x80, URZ ;  /* 0x000000801c0e7890 */ /* 0x000fe4000ff3e0ff */
[----:B------:R-:W-:Y:S02]  /*21d0*/  UISETP.NE.AND UP0, UPT, UR5, 0x14, UPT ;  /* 0x000000140500788c */ /* 0x000fe4000bf05270 */
[----:B------:R-:W-:Y:S02]  /*21e0*/  ULEA UR16, UR4, UR38, 0xb ;  /* 0x0000002604107291 */ /* 0x000fe4000f8e58ff */
[----:B------:R-:W-:Y:S02]  /*21f0*/  USEL UR8, URZ, 0x1, UP0 ;  /* 0x00000001ff087887 */ /* 0x000fe40008000000 */
[----:B------:R-:W-:-:S02]  /*2200*/  USEL UR7, UR5, URZ, UP0 ;  /* 0x000000ff05077287 */ /* 0x000fc40008000000 */
[----:B------:R-:W-:Y:S02]  /*2210*/  UIADD3 UR22, UP0, UPT, UR28, 0x180, URZ ;  /* 0x000001801c167890 */ /* 0x000fe4000ff1e0ff */
[----:B------:R-:W-:Y:S01]  /*2220*/  ULEA UR5, UR7, UR21, 0x3 ;  /* 0x0000001507057291 */ /* 0x000fe2000f8e18ff */
[----:B------:R-:W-:Y:S01]  /*2230*/  LOP3.LUT R12, R12, UR8, RZ, 0x3c, !PT ;  /* 0x000000080c0c7c12 */ /* 0x000fe2000f8e3cff */
[----:B------:R-:W-:Y:S02]  /*2240*/  ULEA UR8, UR4, UR37, 0xd ;  /* 0x0000002504087291 */ /* 0x000fe4000f8e68ff */
[----:B------:R-:W-:Y:S01]  /*2250*/  USHF.L.U32 UR18, UR6, 0x5, URZ ;  /* 0x0000000506127899 */ /* 0x000fe200080006ff */
[----:B-1----:R-:W-:Y:S01]  /*2260*/  SHF.L.U32 R0, R12, 0x1f, RZ ;  /* 0x0000001f0c007819 */ /* 0x002fe200000006ff */
[----:B------:R-:W-:Y:S02]  /*2270*/  UPRMT UR4, URZ, 0x5410, UR27 ;  /* 0x00005410ff047896 */ /* 0x000fe4000800001b */
[----:B------:R-:W-:Y:S01]  /*2280*/  UIADD3.X UR15, UPT, UPT, URZ, UR29, URZ, UP1, !UPT ;  /* 0x0000001dff0f7290 */ /* 0x000fe20008ffe4ff */
[----:B------:R3:W4:Y:S01]  /*2290*/  SYNCS.PHASECHK.TRANS64.TRYWAIT P0, [UR5+0xa0], R0 ;  /* 0x0000a000ff0075a7 */ /* 0x0007220008001105 */
[----:B------:R-:W-:-:S02]  /*22a0*/  UPRMT UR5, URZ, 0x5410, UR26 ;  /* 0x00005410ff057896 */ /* 0x000fc4000800001a */
[----:B------:R-:W-:Y:S01]  /*22b0*/  UIADD3.X UR23, UPT, UPT, URZ, UR29, URZ, UP0, !UPT ;  /* 0x0000001dff177290 */ /* 0x000fe200087fe4ff */
[----:B------:R-:W-:Y:S01]  /*22c0*/  UMOV UR32, 0x0 ;  /* 0x0000000000207882 */ /* 0x000fe20000000000 */
[----:B------:R-:W-:Y:S01]  /*22d0*/  UMOV UR33, 0x10000000 ;  /* 0x1000000000217882 */ /* 0x000fe20000000000 */
[----:B------:R-:W-:Y:S01]  /*22e0*/  UMOV UR19, UR35 ;  /* 0x0000002300137c82 */ /* 0x000fe20008000000 */
[----:B------:R-:W-:Y:S01]  /*22f0*/  UMOV UR20, UR36 ;  /* 0x0000002400147c82 */ /* 0x000fe20008000000 */
[----:B------:R-:W-:Y:S01]  /*2300*/  UMOV UR12, UR36 ;  /* 0x00000024000c7c82 */ /* 0x000fe20008000000 */
[----:B------:R-:W-:Y:S01]  /*2310*/  UMOV UR9, UR17 ;  /* 0x0000001100097c82 */ /* 0x000fe20008000000 */
[----:B------:R-:W-:Y:S01]  /*2320*/  UMOV UR10, UR18 ;  /* 0x00000012000a7c82 */ /* 0x000fe20008000000 */
[----:B------:R1:W-:Y:S01]  /*2330*/  UTMALDG.3D.MULTICAST [UR16], [UR14], UR4, desc[UR32] ;  /* 0x000020100e0073b4 */ /* 0x0003e20008011804 */
[----:B------:R-:W-:-:S04]  /*2340*/  UIADD3 UR6, UPT, UPT, UR6, 0x1, URZ ;  /* 0x0000000106067890 */ /* 0x000fc8000fffe0ff */
[----:B------:R-:W-:Y:S01]  /*2350*/  UISETP.NE.AND UP0, UPT, UR6, UR13, UPT ;  /* 0x0000000d0600728c */ /* 0x000fe2000bf05270 */
[----:B------:R3:W-:Y:S01]  /*2360*/  UTMALDG.3D.MULTICAST [UR8], [UR22], UR5, desc[UR32] ;  /* 0x00002008160073b4 */ /* 0x0007e20008011805 */
[----:B-1----:R-:W-:-:S07]  /*2370*/  UMOV UR4, UR7 ;  /* 0x0000000700047c82 */ /* 0x002fce0008000000 */
[----:B---3--:R-:W-:Y:S05]  /*2380*/  BRA.U UP0, `(.L_x_39) ;  /* 0xfffffffd004c7547 */ /* 0x008fea000b83ffff */
.L_x_33:
[C---:B------:R-:W-:Y:S01]  /*2390*/  LEA R3, R11.reuse, UR21, 0x3 ;  /* 0x000000150b037c11 */ /* 0x040fe2000f8e18ff */
[----:B------:R-:W-:Y:S01]  /*23a0*/  NOP ;  /* 0x0000000000007918 */ /* 0x000fe20000000000 */
[----:B-1----:R-:W-:Y:S02]  /*23b0*/  SHF.L.U32 R0, R10, 0x1f, RZ ;  /* 0x0000001f0a007819 */ /* 0x002fe400000006ff */
[----:B------:R-:W-:Y:S02]  /*23c0*/  LEA R5, R11, UR21, 0x4 ;  /* 0x000000150b057c11 */ /* 0x000fe4000f8e20ff */
[----:B--2-4-:R-:W1:Y:S02]  /*23d0*/  SYNCS.PHASECHK.TRANS64.TRYWAIT P0, [R3+URZ+0x190], R0 ;  /* 0x00019000030075a7 */ /* 0x014e6400080011ff */
[----:B-1----:R-:W-:Y:S05]  /*23e0*/  @!P0 BRA `(.L_x_40) ;  /* 0x0000007c00dc8947 */ /* 0x002fea0003800000 */
.L_x_152:
[----:B------:R-:W2:Y:S01]  /*23f0*/  LDS.128 R4, [R5+0x220] ;  /* 0x0002200005047984 */ /* 0x000ea20000000c00 */
[----:B------:R-:W-:Y:S01]  /*2400*/  UISETP.GE.AND UP0, UPT, UR42, 0x1, UPT ;  /* 0x000000012a00788c */ /* 0x000fe2000bf06270 */
[----:B------:R-:W-:Y:S01]  /*2410*/  @!PT LDS RZ, [RZ] ;  /* 0x00000000fffff984 */ /* 0x000fe20000000800 */
[----:B------:R-:W-:Y:S01]  /*2420*/  @!PT LDS RZ, [RZ] ;  /* 0x00000000fffff984 */ /* 0x000fe20000000800 */
[----:B------:R-:W-:Y:S01]  /*2430*/  @!PT LDS RZ, [RZ] ;  /* 0x00000000fffff984 */ /* 0x000fe20000000800 */
[----:B------:R-:W-:Y:S01]  /*2440*/  @!PT LDS RZ, [RZ] ;  /* 0x00000000fffff984 */ /* 0x000fe20000000800 */
[----:B------:R3:W-:Y:S06]  /*2450*/  MEMBAR.ALL.CTA ;  /* 0x0000000000007992 */ /* 0x0007ec0000008000 */
[----:B---3--:R-:W3:Y:S01]  /*2460*/  FENCE.VIEW.ASYNC.S ;  /* 0x00000000000073c6 */ /* 0x008ee20000000000 */
[----:B--2---:R-:W-:-:S13]  /*2470*/  LOP3.LUT P0, RZ, R6, 0x1, RZ, 0xc0, !PT ;  /* 0x0000000106ff7812 */ /* 0x004fda000780c0ff */
[----:B---3--:R-:W-:Y:S01]  /*2480*/  VOTEU.ANY UP1, P0 ;  /* 0x0000000000ff7886 */ /* 0x008fe20000020100 */
[----:B------:R-:W-:-:S13]  /*2490*/  PLOP3.LUT P0, PT, PT, PT, UP1, 0x80, 0x8 ;  /* 0x000000000008781c */ /* 0x000fda0003f0f018 */
[----:B-1----:R-:W-:Y:S02]  /*24a0*/  @P0 LOP3.LUT R0, R5, 0xffff, RZ, 0xc0, !PT ;  /* 0x0000ffff05000812 */ /* 0x002fe400078ec0ff */
[----:B------:R-:W-:Y:S02]  /*24b0*/  @P0 MOV R2, R4 ;  /* 0x0000000400020202 */ /* 0x000fe40000000f00 */
[----:B------:R-:W-:Y:S01]  /*24c0*/  @P0 R2UR UR5, R0 ;  /* 0x00000000000502ca */ /* 0x000fe200000e0000 */
[----:B------:R-:W-:Y:S01]  /*24d0*/  VIADD R0, R3, 0x1a0 ;  /* 0x000001a003007836 */ /* 0x000fe20000000000 */
[----:B------:R-:W-:Y:S02]  /*24e0*/  @P0 SHF.R.U32.HI R4, RZ, 0x10, R5 ;  /* 0x00000010ff040819 */ /* 0x000fe40000011605 */
[----:B------:R-:W-:Y:S02]  /*24f0*/  @P0 R2UR UR6, R2 ;  /* 0x00000000020602ca */ /* 0x000fe400000e0000 */
[----:B------:R-:W-:-:S02]  /*2500*/  PRMT R0, RZ, 0x654, R0 ;  /* 0x00000654ff007816 */ /* 0x000fc40000000000 */
[----:B------:R-:W-:Y:S02]  /*2510*/  @P0 R2UR UR4, R4 ;  /* 0x00000000040402ca */ /* 0x000fe400000e0000 */
[----:B------:R1:W-:Y:S03]  /*2520*/  SYNCS.ARRIVE.TRANS64.RED.A1T0 RZ, [R0+URZ], RZ ;  /* 0x000000ff00ff79a7 */ /* 0x0003e600081004ff */
[----:B------:R-:W-:-:S04]  /*2530*/  @UP1 UMOV UR39, UR5 ;  /* 0x0000000500271c82 */ /* 0x000fc80008000000 */
[----:B------:R-:W-:-:S04]  /*2540*/  @UP1 UMOV UR40, UR6 ;  /* 0x0000000600281c82 */ /* 0x000fc80008000000 */
[----:B------:R-:W-:Y:S01]  /*2550*/  @UP1 UMOV UR36, UR4 ;  /* 0x0000000400241c82 */ /* 0x000fe20008000000 */
[----:B------:R-:W-:Y:S05]  /*2560*/  BRA.U !UP0, `(.L_x_41) ;  /* 0x0000000108d47547 */ /* 0x000fea000b800000 */
[----:B------:R-:W2:Y:S01]  /*2570*/  LDCU.128 UR12, c[0x0][0xb10] ;  /* 0x00016200ff0c77ac */ /* 0x000ea20008000c00 */
[----:B------:R-:W3:Y:S01]  /*2580*/  LDCU UR22, c[0x0][0xb20] ;  /* 0x00016400ff1677ac */ /* 0x000ee20008000800 */
[----:B------:R-:W4:Y:S01]  /*2590*/  LDCU UR20, c[0x0][0xb0c] ;  /* 0x00016180ff1477ac */ /* 0x000f220008000800 */
[----:B------:R-:W1:Y:S01]  /*25a0*/  LDCU.64 UR8, c[0x0][0xb28] ;  /* 0x00016500ff0877ac */ /* 0x000e620008000a00 */
[----:B------:R-:W-:Y:S02]  /*25b0*/  UISETP.NE.AND UP3, UPT, UR42, 0x1, UPT ;  /* 0x000000012a00788c */ /* 0x000fe4000bf65270 */
[----:B--2---:R-:W-:Y:S02]  /*25c0*/  UIMAD.WIDE.U32 UR10, UR41, UR15, URZ ;  /* 0x0000000f290a72a5 */ /* 0x004fe4000f8e00ff */
[----:B------:R-:W-:Y:S02]  /*25d0*/  UIMAD.WIDE.U32 UR4, UR43, UR12, URZ ;  /* 0x0000000c2b0472a5 */ /* 0x000fe4000f8e00ff */
[----:B------:R-:W-:-:S02]  /*25e0*/  UISETP.NE.AND UP0, UPT, UR14, 0x1, UPT ;  /* 0x000000010e00788c */ /* 0x000fc4000bf05270 */
[----:B------:R-:W-:Y:S01]  /*25f0*/  UIMAD.WIDE.U32 UR18, UR39, UR15, URZ ;  /* 0x0000000f271272a5 */ /* 0x000fe2000f8e00ff */
[----:B------:R-:W-:Y:S02]  /*2600*/  UMOV UR10, UR11 ;  /* 0x0000000b000a7c82 */ /* 0x000fe40008000000 */
[----:B------:R-:W-:Y:S01]  /*2610*/  UMOV UR4, UR5 ;  /* 0x0000000500047c82 */ /* 0x000fe20008000000 */
[----:B---3--:R-:W-:Y:S02]  /*2620*/  USHF.R.U32.HI UR10, URZ, UR22, UR10 ;  /* 0x00000016ff0a7299 */ /* 0x008fe4000801160a */
[----:B----4-:R-:W-:Y:S02]  /*2630*/  UISETP.NE.AND UP2, UPT, UR20, 0x1, UPT ;  /* 0x000000011400788c */ /* 0x010fe4000bf45270 */
[----:B------:R-:W-:Y:S02]  /*2640*/  USHF.R.U32.HI UR4, URZ, UR13, UR4 ;  /* 0x0000000dff047299 */ /* 0x000fe40008011604 */
[----:B------:R-:W-:-:S02]  /*2650*/  USEL UR5, UR41, UR10, !UP0 ;  /* 0x0000000a29057287 */ /* 0x000fc4000c000000 */
[----:B------:R-:W-:Y:S02]  /*2660*/  USEL UR6, UR43, UR4, !UP2 ;  /* 0x000000042b067287 */ /* 0x000fe4000d000000 */
[----:B-1----:R-:W-:Y:S01]  /*2670*/  UIMAD.WIDE.U32 UR10, UR5, UR8, URZ ;  /* 0x00000008050a72a5 */ /* 0x002fe2000f8e00ff */
[----:B------:R-:W-:Y:S01]  /*2680*/  UMOV UR4, UR19 ;  /* 0x0000001300047c82 */ /* 0x000fe20008000000 */
[----:B------:R-:W-:Y:S02]  /*2690*/  UIMAD.WIDE.U32 UR16, UR40, UR12, URZ ;  /* 0x0000000c281072a5 */ /* 0x000fe4000f8e00ff */
[----:B------:R-:W-:-:S03]  /*26a0*/  UIMAD.WIDE.U32 UR18, UR6, UR8, URZ ;  /* 0x00000008061272a5 */ /* 0x000fc6000f8e00ff */
[----:B------:R-:W-:Y:S01]  /*26b0*/  UMOV UR10, UR11 ;  /* 0x0000000b000a7c82 */ /* 0x000fe20008000000 */
[----:B------:R-:W-:Y:S02]  /*26c0*/  USHF.R.U32.HI UR4, URZ, UR22, UR4 ;  /* 0x00000016ff047299 */ /* 0x000fe40008011604 */
[----:B------:R-:W-:Y:S01]  /*26d0*/  @UP3 USHF.R.U32.HI UR5, URZ, UR9, UR10 ;  /* 0x00000009ff053299 */ /* 0x000fe2000801160a */
[----:B------:R-:W-:Y:S01]  /*26e0*/  UMOV UR16, UR17 ;  /* 0x0000001100107c82 */ /* 0x000fe20008000000 */
[----:B------:R-:W-:Y:S01]  /*26f0*/  UMOV UR18, UR19 ;  /* 0x0000001300127c82 */ /* 0x000fe20008000000 */
[----:B------:R-:W-:Y:S02]  /*2700*/  USHF.R.U32.HI UR13, URZ, UR13, UR16 ;  /* 0x0000000dff0d7299 */ /* 0x000fe40008011610 */
[----:B------:R-:W-:Y:S02]  /*2710*/  USEL UR4, UR39, UR4, !UP0 ;  /* 0x0000000427047287 */ /* 0x000fe4000c000000 */
[----:B------:R-:W-:-:S02]  /*2720*/  @UP3 USHF.R.U32.HI UR6, URZ, UR9, UR18 ;  /* 0x00000009ff063299 */ /* 0x000fc40008011612 */
[----:B------:R-:W-:Y:S02]  /*2730*/  UIMAD UR10, UR42, UR5, URZ ;  /* 0x000000052a0a72a4 */ /* 0x000fe4000f8e02ff */
[----:B------:R-:W-:Y:S02]  /*2740*/  USEL UR5, UR40, UR13, !UP2 ;  /* 0x0000000d28057287 */ /* 0x000fe4000d000000 */
[----:B------:R-:W-:Y:S02]  /*2750*/  UIMAD UR12, UR42, UR6, URZ ;  /* 0x000000062a0c72a4 */ /* 0x000fe4000f8e02ff */
[----:B------:R-:W-:Y:S02]  /*2760*/  UISETP.GE.AND UP0, UPT, UR4, UR10, UPT ;  /* 0x0000000a0400728c */ /* 0x000fe4000bf06270 */
[----:B------:R-:W-:Y:S02]  /*2770*/  UIMAD.WIDE.U32 UR10, UR4, UR8, URZ ;  /* 0x00000008040a72a5 */ /* 0x000fe4000f8e00ff */
[----:B------:R-:W-:-:S02]  /*2780*/  UISETP.GE.OR UP0, UPT, UR5, UR12, UP0 ;  /* 0x0000000c0500728c */ /* 0x000fc40008706670 */
        /* <DEDUP_REMOVED lines=19> */
.L_x_41:
[----:B------:R-:W2:Y:S02]  /*28c0*/  LDCU UR4, c[0x0][0xb30] ;  /* 0x00016600ff0477ac */ /* 0x000ea40008000800 */
[----:B--2---:R-:W-:-:S09]  /*28d0*/  UISETP.NE.AND UP0, UPT, UR4, 0x1, UPT ;  /* 0x000000010400788c */ /* 0x004fd2000bf05270 */
[----:B------:R-:W-:Y:S05]  /*28e0*/  BRA.U UP0, `(.L_x_42) ;  /* 0x0000000100447547 */ /* 0x000fea000b800000 */
        /* <DEDUP_REMOVED lines=17> */
.L_x_42:
[----:B------:R-:W-:Y:S01]  /*2a00*/  VIADD R11, R11, 0x1 ;  /* 0x000000010b0b7836 */ /* 0x000fe20000000000 */
[----:B------:R-:W-:Y:S01]  /*2a10*/  R2UR UR4, R87 ;  /* 0x00000000570472ca */ /* 0x000fe200000e0000 */
[----:B------:R-:W-:Y:S01]  /*2a20*/  UIADD3 UR16, UPT, UPT, UR40, UR59, URZ ;  /* 0x0000003b28107290 */ /* 0x000fe2000fffe0ff */
[----:B------:R-:W-:Y:S02]  /*2a30*/  PLOP3.LUT P1, PT, PT, PT, PT, 0x80, 0x8 ;  /* 0x000000000008781c */ /* 0x000fe40003f2f070 */
[----:B------:R-:W-:-:S04]  /*2a40*/  ISETP.NE.AND P0, PT, R11, 0x2, PT ;  /* 0x000000020b00780c */ /* 0x000fc80003f05270 */
[----:B------:R-:W-:Y:S02]  /*2a50*/  SEL R3, RZ, 0x1, P0 ;  /* 0x00000001ff037807 */ /* 0x000fe40000000000 */
[----:B------:R-:W-:Y:S02]  /*2a60*/  SEL R11, R11, RZ, P0 ;  /* 0x000000ff0b0b7207 */ /* 0x000fe40000000000 */
[----:B------:R-:W-:Y:S01]  /*2a70*/  LOP3.LUT R10, R10, R3, RZ, 0x3c, !PT ;  /* 0x000000030a0a7212 */ /* 0x000fe200078e3cff */
[----:B------:R-:W-:Y:S01]  /*2a80*/  UIADD3 UR20, UPT, UPT, UR39, UR4, URZ ;  /* 0x0000000427147290 */ /* 0x000fe2000fffe0ff */
[----:B------:R-:W-:Y:S11]  /*2a90*/  BRA.U UP1, `(.L_x_43) ;  /* 0xfffffff101507547 */ /* 0x000ff6000b83ffff */
[----:B------:R-:W-:Y:S01]  /*2aa0*/  UIADD3 UR21, UPT, UPT, UR21, 0xa0, URZ ;  /* 0x000000a015157890 */ /* 0x000fe2000fffe0ff */
[----:B------:R-:W-:-:S03]  /*2ab0*/  SHF.L.U32 R3, R12, 0x1f, RZ ;  /* 0x0000001f0c037819 */ /* 0x000fc600000006ff */
[----:B------:R-:W-:-:S09]  /*2ac0*/  ULEA UR4, UR7, UR21, 0x3 ;  /* 0x0000001507047291 */ /* 0x000fd2000f8e18ff */
[----:B------:R-:W2:Y:S02]  /*2ad0*/  SYNCS.PHASECHK.TRANS64.TRYWAIT P0, [UR4], R3 ;  /* 0x00000003ff0075a7 */ /* 0x000ea40008001104 */
[----:B--2---:R-:W-:Y:S05]  /*2ae0*/  @!P0 BRA `(.L_x_44) ;  /* 0x0000007800308947 */ /* 0x004fea0003800000 */
.L_x_154:
[----:B------:R-:W-:-:S04]  /*2af0*/  UIADD3 UR4, UPT, UPT, UR7, 0x1, URZ ;  /* 0x0000000107047890 */ /* 0x000fc8000fffe0ff */
[----:B------:R-:W-:-:S04]  /*2b00*/  UISETP.NE.AND UP0, UPT, UR4, 0x14, UPT ;  /* 0x000000140400788c */ /* 0x000fc8000bf05270 */
[----:B------:R-:W-:Y:S02]  /*2b10*/  USEL UR6, URZ, 0x1, UP0 ;  /* 0x00000001ff067887 */ /* 0x000fe40008000000 */
[----:B------:R-:W-:-:S04]  /*2b20*/  USEL UR4, UR4, URZ, UP0 ;  /* 0x000000ff04047287 */ /* 0x000fc80008000000 */
[----:B------:R-:W-:Y:S01]  /*2b30*/  ULEA UR5, UR4, UR21, 0x3 ;  /* 0x0000001504057291 */ /* 0x000fe2000f8e18ff */
[----:B------:R-:W-:-:S04]  /*2b40*/  LOP3.LUT R2, R12, UR6, RZ, 0x3c, !PT ;  /* 0x000000060c027c12 */ /* 0x000fc8000f8e3cff */
[----:B-1----:R-:W-:-:S04]  /*2b50*/  SHF.L.U32 R3, R2, 0x1f, RZ ;  /* 0x0000001f02037819 */ /* 0x002fc800000006ff */
[----:B------:R-:W1:Y:S02]  /*2b60*/  SYNCS.PHASECHK.TRANS64.TRYWAIT P0, [UR5], R3 ;  /* 0x00000003ff0075a7 */ /* 0x000e640008001105 */
[----:B-1----:R-:W-:Y:S05]  /*2b70*/  @!P0 BRA `(.L_x_45) ;  /* 0x0000007800248947 */ /* 0x002fea0003800000 */
.L_x_156:
        /* <DEDUP_REMOVED lines=9> */
.L_x_158:
        /* <DEDUP_REMOVED lines=9> */
.L_x_160:
        /* <DEDUP_REMOVED lines=9> */
.L_x_162:
        /* <DEDUP_REMOVED lines=9> */
.L_x_164:
        /* <DEDUP_REMOVED lines=9> */
.L_x_166:
        /* <DEDUP_REMOVED lines=9> */
.L_x_168:
        /* <DEDUP_REMOVED lines=9> */
.L_x_170:
        /* <DEDUP_REMOVED lines=9> */
.L_x_172:
        /* <DEDUP_REMOVED lines=9> */
.L_x_174:
        /* <DEDUP_REMOVED lines=9> */
.L_x_176:
        /* <DEDUP_REMOVED lines=9> */
.L_x_178:
        /* <DEDUP_REMOVED lines=9> */
.L_x_180:
        /* <DEDUP_REMOVED lines=9> */
.L_x_182:
        /* <DEDUP_REMOVED lines=9> */
.L_x_184:
        /* <DEDUP_REMOVED lines=9> */
.L_x_186:
        /* <DEDUP_REMOVED lines=9> */
.L_x_188:
        /* <DEDUP_REMOVED lines=9> */
.L_x_190:
[----:B------:R-:W-:-:S04]  /*3510*/  UIADD3 UR4, UPT, UPT, UR4, 0x1, URZ ;  /* 0x0000000104047890 */ /* 0x000fc8000fffe0ff */
[----:B------:R-:W-:-:S04]  /*3520*/  UISETP.NE.AND UP0, UPT, UR4, 0x14, UPT ;  /* 0x000000140400788c */ /* 0x000fc8000bf05270 */
[----:B------:R-:W-:Y:S02]  /*3530*/  USEL UR5, URZ, 0x1, UP0 ;  /* 0x00000001ff057887 */ /* 0x000fe40008000000 */
[----:B------:R-:W-:-:S04]  /*3540*/  USEL UR4, UR4, URZ, UP0 ;  /* 0x000000ff04047287 */ /* 0x000fc80008000000 */
[----:B------:R-:W-:Y:S01]  /*3550*/  ULEA UR4, UR4, UR21, 0x3 ;  /* 0x0000001504047291 */ /* 0x000fe2000f8e18ff */
[----:B-1----:R-:W-:-:S04]  /*3560*/  LOP3.LUT R3, R2, UR5, RZ, 0x3c, !PT ;  /* 0x0000000502037c12 */ /* 0x002fc8000f8e3cff */
[----:B------:R-:W-:Y:S01]  /*3570*/  SHF.L.U32 R3, R3, 0x1f, RZ ;  /* 0x0000001f03037819 */ /* 0x000fe200000006ff */
[----:B------:R-:W-:-:S07]  /*3580*/  IMAD.U32 R0, RZ, RZ, UR4 ;  /* 0x00000004ff007e24 */ /* 0x000fce000f8e00ff */
.L_x_63:
[----:B-1----:R1:W2:Y:S02]  /*3590*/  SYNCS.PHASECHK.TRANS64.TRYWAIT P0, [R0+URZ], R3 ;  /* 0x00000003000075a7 */ /* 0x0022a400080011ff */
[----:B--2---:R-:W-:Y:S05]  /*35a0*/  @!P0 NANOSLEEP.SYNCS 0x989680 ;  /* 0x009896800000895d */ /* 0x004fea0003900000 */
[----:B------:R-:W2:Y:S02]  /*35b0*/  @!P0 SYNCS.PHASECHK.TRANS64 P0, [R0+URZ], R3 ;  /* 0x00000003000085a7 */ /* 0x000ea400080010ff */
[----:B--2---:R-:W-:Y:S05]  /*35c0*/  @P0 EXIT ;  /* 0x000000000000094d */ /* 0x004fea0003800000 */
[----:B------:R-:W-:Y:S05]  /*35d0*/  BRA `(.L_x_63) ;  /* 0xfffffffc00ec7947 */ /* 0x000fea000383ffff */
.L_x_23:
[----:B------:R-:W2:Y:S02]  /*35e0*/  S2UR UR4, SR_CgaCtaId ;  /* 0x00000000000479c3 */ /* 0x000ea40000008800 */
[----:B--2---:R-:W-:-:S04]  /*35f0*/  UISETP.NE.AND UP0, UPT, UR4, URZ, UPT ;  /* 0x000000ff0400728c */ /* 0x004fc8000bf05270 */
[----:B------:R-:W-:-:S09]  /*3600*/  UISETP.NE.OR UP0, UPT, UR17, 0x1, UP0 ;  /* 0x000000011100788c */ /* 0x000fd20008705670 */
[----:B------:R-:W-:Y:S05]  /*3610*/  BRA.U UP0, `(.L_x_64) ;  /* 0x00000005004c7547 */ /* 0x000fea000b800000 */
[----:B------:R-:W2:Y:S01]  /*3620*/  S2UR UR5, SR_CgaCtaId ;  /* 0x00000000000579c3 */ /* 0x000ea20000008800 */
[----:B------:R-:W-:Y:S01]  /*3630*/  UMOV UR4, 0x400 ;  /* 0x0000040000047882 */ /* 0x000fe20000000000 */
[----:B------:R-:W-:Y:S01]  /*3640*/  ISETP.GE.U32.AND P2, PT, R0, 0x4, PT ;  /* 0x000000040000780c */ /* 0x000fe20003f46070 */
[----:B------:R-:W-:Y:S01]  /*3650*/  IMAD.MOV.U32 R12, RZ, RZ, 0x1 ;  /* 0x00000001ff0c7424 */ /* 0x000fe200078e00ff */
[----:B------:R-:W-:Y:S02]  /*3660*/  CS2R R10, SRZ ;  /* 0x00000000000a7805 */ /* 0x000fe4000001ff00 */
[----:B------:R-:W-:Y:S01]  /*3670*/  CS2R R8, SRZ ;  /* 0x0000000000087805 */ /* 0x000fe2000001ff00 */
[----:B--2---:R-:W-:-:S03]  /*3680*/  ULEA UR6, UR5, UR4, 0x18 ;  /* 0x0000000405067291 */ /* 0x004fc6000f8ec0ff */
[----:B------:R-:W-:-:S09]  /*3690*/  UMOV UR5, URZ ;  /* 0x000000ff00057c82 */ /* 0x000fd20008000000 */
.L_x_68:
[----:B------:R-:W-:Y:S02]  /*36a0*/  LEA R2, R8, UR6, 0x3 ;  /* 0x0000000608027c11 */ /* 0x000fe4000f8e18ff */
[----:B------:R-:W-:-:S03]  /*36b0*/  SHF.L.U32 R5, R9, 0x1f, RZ ;  /* 0x0000001f09057819 */ /* 0x000fc600000006ff */
[----:B------:R-:W-:Y:S01]  /*36c0*/  VIADD R4, R2, 0x200 ;  /* 0x0000020002047836 */ /* 0x000fe20000000000 */
[----:B------:R-:W2:Y:S02]  /*36d0*/  SYNCS.PHASECHK.TRANS64.TRYWAIT P0, [R2+URZ+0x1f0], R5 ;  /* 0x0001f005020075a7 */ /* 0x000ea400080011ff */
[----:B--2---:R-:W-:Y:S05]  /*36e0*/  @!P0 BRA `(.L_x_65) ;  /* 0x0000007000f88947 */ /* 0x004fea0003800000 */
.L_x_191:
[----:B------:R-:W-:Y:S01]  /*36f0*/  ULEA UR4, UR5, UR6, 0x3 ;  /* 0x0000000605047291 */ /* 0x000fe2000f8e18ff */
[----:B------:R-:W-:Y:S02]  /*3700*/  PRMT R4, RZ, 0x654, R4 ;  /* 0x00000654ff047816 */ /* 0x000fe40000000004 */
[----:B--2---:R-:W-:Y:S01]  /*3710*/  SHF.L.U32 R5, R12, 0x1f, RZ ;  /* 0x0000001f0c057819 */ /* 0x004fe200000006ff */
[----:B------:R-:W-:Y:S01]  /*3720*/  UIADD3 UR7, UPT, UPT, UR4, 0x190, URZ ;  /* 0x0000019004077890 */ /* 0x000fe2000fffe0ff */
[----:B------:R2:W-:Y:S05]  /*3730*/  SYNCS.ARRIVE.TRANS64.RED.A1T0 RZ, [R4+URZ], RZ ;  /* 0x000000ff04ff79a7 */ /* 0x0005ea00081004ff */
[----:B------:R-:W-:Y:S01]  /*3740*/  IMAD.U32 R7, RZ, RZ, UR7 ;  /* 0x00000007ff077e24 */ /* 0x000fe2000f8e00ff */
[----:B------:R-:W3:Y:S04]  /*3750*/  SYNCS.PHASECHK.TRANS64.TRYWAIT P0, [UR4+0x1a0], R5 ;  /* 0x0001a005ff0075a7 */ /* 0x000ee80008001104 */
[----:B------:R-:W-:Y:S01]  /*3760*/  PRMT R6, R0, 0x654, R7 ;  /* 0x0000065400067816 */ /* 0x000fe20000000007 */
[----:B--2---:R-:W-:Y:S01]  /*3770*/  @!P2 IMAD.MOV.U32 R4, RZ, RZ, 0x10 ;  /* 0x00000010ff04a424 */ /* 0x004fe200078e00ff */
[----:B---3--:R-:W-:Y:S06]  /*3780*/  @!P0 BRA `(.L_x_66) ;  /* 0x0000007000e48947 */ /* 0x008fec0003800000 */
.L_x_193:
[----:B------:R-:W-:Y:S01]  /*3790*/  ULEA UR8, UR5, UR6, 0x4 ;  /* 0x0000000605087291 */ /* 0x000fe2000f8e20ff */
[----:B------:R-:W-:Y:S01]  /*37a0*/  SEL R3, R6, R3, !P2 ;  /* 0x0000000306037207 */ /* 0x000fe20005000000 */
[----:B------:R-:W-:Y:S01]  /*37b0*/  UIADD3 UR9, UPT, UPT, UR4, 0x190, URZ ;  /* 0x0000019004097890 */ /* 0x000fe2000fffe0ff */
[----:B--2---:R-:W-:Y:S01]  /*37c0*/  LEA R2, R11, UR6, 0x3 ;  /* 0x000000060b027c11 */ /* 0x004fe2000f8e18ff */
[----:B------:R-:W-:Y:S01]  /*37d0*/  UIADD3 UR8, UPT, UPT, UR8, 0x220, URZ ;  /* 0x0000022008087890 */ /* 0x000fe2000fffe0ff */
[----:B------:R-:W-:Y:S01]  /*37e0*/  SHF.L.U32 R5, R10, 0x1f, RZ ;  /* 0x0000001f0a057819 */ /* 0x000fe200000006ff */
[----:B------:R2:W-:Y:S01]  /*37f0*/  @!P2 SYNCS.ARRIVE.TRANS64.RED RZ, [R3+URZ], R4 ;  /* 0x0000000403ffa9a7 */ /* 0x0005e200080004ff */
[----:B------:R-:W-:Y:S01]  /*3800*/  UIADD3 UR4, UPT, UPT, UR5, 0x1, URZ ;  /* 0x0000000105047890 */ /* 0x000fe2000fffe0ff */
[----:B------:R-:W-:-:S03]  /*3810*/  VIADD R8, R8, 0x1 ;  /* 0x0000000108087836 */ /* 0x000fc60000000000 */
[----:B------:R-:W-:Y:S02]  /*3820*/  UISETP.NE.AND UP0, UPT, UR4, 0x2, UPT ;  /* 0x000000020400788c */ /* 0x000fe4000bf05270 */
[----:B------:R-:W-:Y:S06]  /*3830*/  UGETNEXTWORKID.BROADCAST [UR8], [UR9] ;  /* 0x00000000080073ca */ /* 0x000fec0008000100 */
[----:B------:R-:W-:Y:S01]  /*3840*/  USEL UR7, URZ, 0x1, UP0 ;  /* 0x00000001ff077887 */ /* 0x000fe20008000000 */
[----:B------:R-:W-:Y:S01]  /*3850*/  ISETP.NE.AND P0, PT, R8, 0x2, PT ;  /* 0x000000020800780c */ /* 0x000fe20003f05270 */
[----:B------:R-:W-:Y:S01]  /*3860*/  USEL UR5, UR4, URZ, UP0 ;  /* 0x000000ff04057287 */ /* 0x000fe20008000000 */
[----:B------:R-:W3:Y:S03]  /*3870*/  SYNCS.PHASECHK.TRANS64.TRYWAIT P1, [R2+URZ+0x190], R5 ;  /* 0x00019005020075a7 */ /* 0x000ee600080211ff */
[----:B------:R-:W-:Y:S01]  /*3880*/  LOP3.LUT R12, R12, UR7, RZ, 0x3c, !PT ;  /* 0x000000070c0c7c12 */ /* 0x000fe2000f8e3cff */
[----:B--23--:R-:W-:Y:S07]  /*3890*/  @!P1 BRA `(.L_x_67) ;  /* 0x0000007000b89947 */ /* 0x00cfee0003800000 */
.L_x_194:
[C---:B------:R-:W-:Y:S01]  /*38a0*/  LEA R4, R11.reuse, UR6, 0x4 ;  /* 0x000000060b047c11 */ /* 0x040fe2000f8e20ff */
[----:B--2---:R-:W-:Y:S01]  /*38b0*/  VIADD R2, R2, 0x1a0 ;  /* 0x000001a002027836 */ /* 0x004fe20000000000 */
[----:B------:R-:W-:Y:S01]  /*38c0*/  SEL R8, R8, RZ, P0 ;  /* 0x000000ff08087207 */ /* 0x000fe20000000000 */
[----:B------:R-:W-:-:S03]  /*38d0*/  VIADD R11, R11, 0x1 ;  /* 0x000000010b0b7836 */ /* 0x000fc60000000000 */
[----:B------:R-:W2:Y:S01]  /*38e0*/  LDS.128 R4, [R4+0x220] ;  /* 0x0002200004047984 */ /* 0x000ea20000000c00 */
[----:B------:R-:W-:Y:S02]  /*38f0*/  PRMT R2, RZ, 0x654, R2 ;  /* 0x00000654ff027816 */ /* 0x000fe40000000002 */
[C---:B------:R-:W-:Y:S01]  /*3900*/  ISETP.NE.AND P1, PT, R11.reuse, 0x2, PT ;  /* 0x000000020b00780c */ /* 0x040fe20003f25270 */
[----:B------:R-:W-:Y:S01]  /*3910*/  @!PT LDS RZ, [RZ] ;  /* 0x00000000fffff984 */ /* 0x000fe20000000800 */
[----:B------:R-:W-:Y:S01]  /*3920*/  @!PT LDS RZ, [RZ] ;  /* 0x00000000fffff984 */ /* 0x000fe20000000800 */
[----:B------:R-:W-:Y:S01]  /*3930*/  @!PT LDS RZ, [RZ] ;  /* 0x00000000fffff984 */ /* 0x000fe20000000800 */
[----:B------:R-:W-:Y:S01]  /*3940*/  @!PT LDS RZ, [RZ] ;  /* 0x00000000fffff984 */ /* 0x000fe20000000800 */
[----:B------:R3:W-:Y:S06]  /*3950*/  MEMBAR.ALL.CTA ;  /* 0x0000000000007992 */ /* 0x0007ec0000008000 */
[----:B---3--:R-:W3:Y:S01]  /*3960*/  FENCE.VIEW.ASYNC.S ;  /* 0x00000000000073c6 */ /* 0x008ee20000000000 */
[----:B------:R-:W-:Y:S01]  /*3970*/  SEL R11, R11, RZ, P1 ;  /* 0x000000ff0b0b7207 */ /* 0x000fe20000800000 */
[----:B---3--:R3:W-:Y:S01]  /*3980*/  SYNCS.ARRIVE.TRANS64.RED.A1T0 RZ, [R2+URZ], RZ ;  /* 0x000000ff02ff79a7 */ /* 0x0087e200081004ff */
[----:B--2---:R-:W-:-:S02]  /*3990*/  LOP3.LUT P3, RZ, R6, 0x1, RZ, 0xc0, !PT ;  /* 0x0000000106ff7812 */ /* 0x004fc4000786c0ff */
[----:B------:R-:W-:-:S04]  /*39a0*/  SEL R5, RZ, 0x1, P1 ;  /* 0x00000001ff057807 */ /* 0x000fc80000800000 */
[----:B------:R-:W-:Y:S02]  /*39b0*/  LOP3.LUT R10, R10, R5, RZ, 0x3c, !PT ;  /* 0x000000050a0a7212 */ /* 0x000fe400078e3cff */
[----:B---3--:R-:W-:-:S04]  /*39c0*/  SEL R2, RZ, 0x1, P0 ;  /* 0x00000001ff027807 */ /* 0x008fc80000000000 */
[----:B------:R-:W-:Y:S01]  /*39d0*/  LOP3.LUT R9, R9, R2, RZ, 0x3c, !PT ;  /* 0x0000000209097212 */ /* 0x000fe200078e3cff */
[----:B------:R-:W-:Y:S06]  /*39e0*/  @P3 BRA `(.L_x_68) ;  /* 0xfffffffc002c3947 */ /* 0x000fec000383ffff */
[----:B------:R-:W-:Y:S01]  /*39f0*/  ULEA UR4, UR5, UR6, 0x3 ;  /* 0x0000000605047291 */ /* 0x000fe2000f8e18ff */
[----:B------:R-:W-:-:S08]  /*3a00*/  SHF.L.U32 R3, R12, 0x1f, RZ ;  /* 0x0000001f0c037819 */ /* 0x000fd000000006ff */
[----:B------:R-:W2:Y:S02]  /*3a10*/  SYNCS.PHASECHK.TRANS64 P0, [UR4+0x1a0], R3 ;  /* 0x0001a003ff0075a7 */ /* 0x000ea40008001004 */
[----:B--2---:R-:W-:Y:S05]  /*3a20*/  @P0 BRA `(.L_x_69) ;  /* 0x0000000000080947 */ /* 0x004fea0003800000 */
[----:B------:R-:W2:Y:S02]  /*3a30*/  SYNCS.PHASECHK.TRANS64.TRYWAIT P0, [UR4+0x1a0], R3 ;  /* 0x0001a003ff0075a7 */ /* 0x000ea40008001104 */
[----:B--2---:R-:W-:Y:S05]  /*3a40*/  @!P0 BRA `(.L_x_70) ;  /* 0x0000007000608947 */ /* 0x004fea0003800000 */
.L_x_69:
[----:B------:R-:W-:-:S04]  /*3a50*/  UIADD3 UR7, UPT, UPT, UR5, 0x1, URZ ;  /* 0x0000000105077890 */ /* 0x000fc8000fffe0ff */
[----:B------:R-:W-:-:S04]  /*3a60*/  UISETP.NE.AND UP0, UPT, UR7, 0x2, UPT ;  /* 0x000000020700788c */ /* 0x000fc8000bf05270 */
[----:B------:R-:W-:Y:S02]  /*3a70*/  USEL UR8, URZ, 0x1, UP0 ;  /* 0x00000001ff087887 */ /* 0x000fe40008000000 */
[----:B------:R-:W-:-:S04]  /*3a80*/  USEL UR7, UR7, URZ, UP0 ;  /* 0x000000ff07077287 */ /* 0x000fc80008000000 */
[----:B------:R-:W-:Y:S01]  /*3a90*/  ULEA UR7, UR7, UR6, 0x3 ;  /* 0x0000000607077291 */ /* 0x000fe2000f8e18ff */
[----:B--2---:R-:W-:-:S04]  /*3aa0*/  LOP3.LUT R3, R12, UR8, RZ, 0x3c, !PT ;  /* 0x000000080c037c12 */ /* 0x004fc8000f8e3cff */
[----:B------:R-:W-:-:S04]  /*3ab0*/  SHF.L.U32 R0, R3, 0x1f, RZ ;  /* 0x0000001f03007819 */ /* 0x000fc800000006ff */
[----:B------:R-:W2:Y:S02]  /*3ac0*/  SYNCS.PHASECHK.TRANS64 P0, [UR7+0x1a0], R0 ;  /* 0x0001a000ff0075a7 */ /* 0x000ea40008001007 */
[----:B-12---:R-:W-:Y:S05]  /*3ad0*/  @P0 EXIT ;  /* 0x000000000000094d */ /* 0x006fea0003800000 */
[----:B------:R-:W-:Y:S02]  /*3ae0*/  SHF.L.U32 R3, R3, 0x1f, RZ ;  /* 0x0000001f03037819 */ /* 0x000fe400000006ff */
[----:B------:R-:W-:-:S07]  /*3af0*/  MOV R0, UR7 ;  /* 0x0000000700007c02 */ /* 0x000fce0008000f00 */
.L_x_71:
[----:B-1----:R1:W2:Y:S02]  /*3b00*/  SYNCS.PHASECHK.TRANS64.TRYWAIT P0, [R0+URZ+0x1a0], R3 ;  /* 0x0001a003000075a7 */ /* 0x0022a400080011ff */
[----:B--2---:R-:W-:Y:S05]  /*3b10*/  @!P0 NANOSLEEP.SYNCS 0x989680 ;  /* 0x009896800000895d */ /* 0x004fea0003900000 */
[----:B------:R-:W2:Y:S02]  /*3b20*/  @!P0 SYNCS.PHASECHK.TRANS64 P0, [R0+URZ+0x1a0], R3 ;  /* 0x0001a003000085a7 */ /* 0x000ea400080010ff */
[----:B--2---:R-:W-:Y:S05]  /*3b30*/  @P0 EXIT ;  /* 0x000000000000094d */ /* 0x004fea0003800000 */
[----:B------:R-:W-:Y:S05]  /*3b40*/  BRA `(.L_x_71) ;  /* 0xfffffffc00ec7947 */ /* 0x000fea000383ffff */
.L_x_64:
[----:B------:R-:W-:Y:S05]  /*3b50*/  BRA.U UP4, `(.L_x_72) ;  /* 0x0000000d04847547 */ /* 0x000fea000b800000 */
[----:B------:R-:W2:Y:S01]  /*3b60*/  S2UR UR7, SR_CgaCtaId ;  /* 0x00000000000779c3 */ /* 0x000ea20000008800 */
[----:B------:R-:W-:Y:S01]  /*3b70*/  UMOV UR4, 0x40 ;  /* 0x0000004000047882 */ /* 0x000fe20000000000 */
[----:B------:R-:W-:Y:S01]  /*3b80*/  NOP ;  /* 0x0000000000007918 */ /* 0x000fe20000000000 */
[----:B------:R-:W-:Y:S01]  /*3b90*/  UMOV UR6, 0x400 ;  /* 0x0000040000067882 */ /* 0x000fe20000000000 */
[----:B--2---:R-:W-:Y:S02]  /*3ba0*/  ULEA UR5, UR7, UR4, 0x18 ;  /* 0x0000000407057291 */ /* 0x004fe4000f8ec0ff */
[----:B------:R-:W-:-:S07]  /*3bb0*/  ULEA UR6, UR7, UR6, 0x18 ;  /* 0x0000000607067291 */ /* 0x000fce000f8ec0ff */
[----:B------:R-:W2:Y:S02]  /*3bc0*/  LDS.U8 R0, [UR5+0x1c] ;  /* 0x00001c05ff007984 */ /* 0x000ea40008000000 */
[----:B--2---:R-:W-:-:S13]  /*3bd0*/  ISETP.NE.AND P0, PT, R0, RZ, PT ;  /* 0x000000ff0000720c */ /* 0x004fda0003f05270 */
[----:B------:R-:W-:Y:S05]  /*3be0*/  @P0 BRA `(.L_x_73) ;  /* 0x0000000000580947 */ /* 0x000fea0003800000 */
[----:B------:R-:W-:-:S13]  /*3bf0*/  ELECT P0, URZ, PT ;  /* 0x0000000000ff782f */ /* 0x000fda0003800000 */
[----:B------:R-:W-:Y:S05]  /*3c00*/  @!P0 BRA `(.L_x_74) ;  /* 0x0000000000608947 */ /* 0x000fea0003800000 */
[----:B------:R-:W-:Y:S01]  /*3c10*/  UMOV UR4, 0x10 ;  /* 0x0000001000047882 */ /* 0x000fe20000000000 */
[----:B------:R-:W-:Y:S01]  /*3c20*/  HFMA2 R0, -RZ, RZ, 0, 5.9604644775390625e-08 ;  /* 0x00000001ff007431 */ /* 0x000fe200000001ff */
[----:B------:R-:W-:-:S03]  /*3c30*/  MOV R3, 0xffff ;  /* 0x0000ffff00037802 */ /* 0x000fc60000000f00 */
[----:B------:R-:W-:Y:S04]  /*3c40*/  DEPBAR.LE SB2, 0x36 ;  /* 0x0000ad800000791a */ /* 0x000fe80000000000 */
[----:B------:R-:W2:Y:S02]  /*3c50*/  UTCATOMSWS.FIND_AND_SET.ALIGN UP0, UR4, UR4 ;  /* 0x00000004000475e3 */ /* 0x000ea40008000800 */
[----:B--2---:R-:W-:Y:S01]  /*3c60*/  MOV R4, UR4 ;  /* 0x0000000400047c02 */ /* 0x004fe20008000f00 */
[----:B------:R-:W-:Y:S06]  /*3c70*/  BRA.U UP0, `(.L_x_75) ;  /* 0x0000000100187547 */ /* 0x000fec000b800000 */
.L_x_76:
[----:B------:R-:W-:Y:S05]  /*3c80*/  NANOSLEEP 0x64 ;  /* 0x000000640000795d */ /* 0x000fea0003800000 */
[----:B------:R-:W-:-:S05]  /*3c90*/  UMOV UR4, 0x10 ;  /* 0x0000001000047882 */ /* 0x000fca0000000000 */
[----:B------:R-:W-:Y:S04]  /*3ca0*/  DEPBAR.LE SB2, 0x36 ;  /* 0x0000ad800000791a */ /* 0x000fe80000000000 */
[----:B------:R-:W2:Y:S02]  /*3cb0*/  UTCATOMSWS.FIND_AND_SET.ALIGN UP0, UR4, UR4 ;  /* 0x00000004000475e3 */ /* 0x000ea40008000800 */
[----:B--2---:R-:W-:Y:S01]  /*3cc0*/  MOV R4, UR4 ;  /* 0x0000000400047c02 */ /* 0x004fe20008000f00 */
[----:B------:R-:W-:Y:S05]  /*3cd0*/  BRA.U !UP0, `(.L_x_76) ;  /* 0xfffffffd08e87547 */ /* 0x000fea000b83ffff */
.L_x_75:
[-C--:B------:R-:W-:Y:S02]  /*3ce0*/  SHF.L.U32 R3, R3, R4.reuse, RZ ;  /* 0x0000000403037219 */ /* 0x080fe400000006ff */
[----:B------:R-:W-:Y:S01]  /*3cf0*/  SHF.L.U32 R0, R0, R4, RZ ;  /* 0x0000000400007219 */ /* 0x000fe200000006ff */
[----:B------:R-:W-:Y:S02]  /*3d00*/  IMAD.SHL.U32 R4, R4, 0x20, RZ ;  /* 0x0000002004047824 */ /* 0x000fe400078e00ff */
[----:B------:R2:W-:Y:S04]  /*3d10*/  ATOMS.OR RZ, [UR5+0x14], R3 ;  /* 0x00001403ffff798c */ /* 0x0005e8000b000005 */
[----:B------:R2:W-:Y:S04]  /*3d20*/  ATOMS.OR RZ, [UR5+0x18], R0 ;  /* 0x00001800ffff798c */ /* 0x0005e8000b000005 */
[----:B------:R2:W-:Y:S01]  /*3d30*/  STS [UR6+0x240], R4 ;  /* 0x00024004ff007988 */ /* 0x0005e20008000806 */
[----:B------:R-:W-:Y:S05]  /*3d40*/  BRA `(.L_x_74) ;  /* 0x0000000000107947 */ /* 0x000fea0003800000 */
.L_x_73:
[----:B------:R-:W-:Y:S02]  /*3d50*/  MOV R0, 0xffffffff ;  /* 0xffffffff00007802 */ /* 0x000fe40000000f00 */
[----:B------:R-:W-:-:S03]  /*3d60*/  MOV R4, 0x3d90 ;  /* 0x00003d9000047802 */ /* 0x000fc60000000f00 */
[----:B------:R2:W-:Y:S04]  /*3d70*/  STS [UR6+0x240], R0 ;  /* 0x00024000ff007988 */ /* 0x0005e80008000806 */
[----:B-12--5:R-:W-:Y:S05]  /*3d80*/  CALL.REL.NOINC `($__internal_1_$__cuda_sm10x_tcgen05_guardrail_trap_phase_invalid_during_alloc) ;  /* 0x0000007400a47944 */ /* 0x026fea0003c00000 */
.L_x_74:
[----:B------:R-:W-:Y:S05]  /*3d90*/  WARPSYNC.ALL ;  /* 0x0000000000007948 */ /* 0x000fea0003800000 */
[----:B------:R-:W3:Y:S01]  /*3da0*/  S2UR UR4, SR_CgaCtaId ;  /* 0x00000000000479c3 */ /* 0x000ee20000008800 */
[----:B------:R-:W-:Y:S01]  /*3db0*/  UMOV UR13, 0x400 ;  /* 0x00000400000d7882 */ /* 0x000fe20000000000 */
[----:B------:R-:W-:-:S06]  /*3dc0*/  NOP ;  /* 0x0000000000007918 */ /* 0x000fcc0000000000 */
[----:B------:R-:W-:Y:S06]  /*3dd0*/  BAR.ARV 0x6, 0xa0 ;  /* 0x0182800000007b1d */ /* 0x000fec0000002000 */
[----:B------:R-:W4:Y:S01]  /*3de0*/  LDCU UR5, c[0x0][0x38c] ;  /* 0x00007180ff0577ac */ /* 0x000f220008000800 */
[----:B------:R-:W-:Y:S01]  /*3df0*/  LOP3.LUT R2, R2, 0xffff, RZ, 0xc0, !PT ;  /* 0x0000ffff02027812 */ /* 0x000fe200078ec0ff */
[----:B------:R-:W-:Y:S01]  /*3e00*/  IMAD.MOV.U32 R11, RZ, RZ, 0x1 ;  /* 0x00000001ff0b7424 */ /* 0x000fe200078e00ff */
[----:B------:R-:W-:Y:S01]  /*3e10*/  CS2R R8, SRZ ;  /* 0x0000000000087805 */ /* 0x000fe2000001ff00 */
[----:B------:R-:W1:Y:S01]  /*3e20*/  LDCU UR8, c[0x0][0x38c] ;  /* 0x00007180ff0877ac */ /* 0x000e620008000800 */
[----:B------:R-:W-:Y:S01]  /*3e30*/  R2UR UR15, R2 ;  /* 0x00000000020f72ca */ /* 0x000fe200000e0000 */
[----:B------:R-:W-:Y:S01]  /*3e40*/  IMAD.MOV.U32 R10, RZ, RZ, RZ ;  /* 0x000000ffff0a7224 */ /* 0x000fe200078e00ff */
[----:B------:R-:W-:Y:S01]  /*3e50*/  UMOV UR18, URZ ;  /* 0x000000ff00127c82 */ /* 0x000fe20008000000 */
[----:B------:R-:W-:Y:S01]  /*3e60*/  UMOV UR10, URZ ;  /* 0x000000ff000a7c82 */ /* 0x000fe20008000000 */
[----:B---3--:R-:W-:Y:S01]  /*3e70*/  ULEA UR13, UR4, UR13, 0x18 ;  /* 0x0000000d040d7291 */ /* 0x008fe2000f8ec0ff */
[----:B------:R-:W-:Y:S01]  /*3e80*/  UMOV UR20, 0x0 ;  /* 0x0000000000147882 */ /* 0x000fe20000000000 */
[----:B------:R-:W-:-:S02]  /*3e90*/  UMOV UR21, 0x4400490 ;  /* 0x0440049000157882 */ /* 0x000fc40000000000 */
[----:B------:R-:W-:Y:S02]  /*3ea0*/  UIADD3 UR6, UPT, UPT, UR13, 0x6600, URZ ;  /* 0x000066000d067890 */ /* 0x000fe4000fffe0ff */
[----:B------:R-:W-:Y:S02]  /*3eb0*/  UIADD3 UR7, UPT, UPT, UR13, 0x10600, URZ ;  /* 0x000106000d077890 */ /* 0x000fe4000fffe0ff */
[----:B----4-:R-:W-:Y:S01]  /*3ec0*/  UIADD3 UR5, UPT, UPT, UR5, 0x1f, URZ ;  /* 0x0000001f05057890 */ /* 0x010fe2000fffe0ff */
[----:B--2---:R-:W2:Y:S01]  /*3ed0*/  LDS R0, [UR13+0x240] ;  /* 0x0002400dff007984 */ /* 0x004ea20008000800 */
[----:B------:R-:W-:Y:S02]  /*3ee0*/  USHF.R.U32.HI UR6, URZ, 0x4, UR6 ;  /* 0x00000004ff067899 */ /* 0x000fe40008011606 */
[----:B------:R-:W-:Y:S02]  /*3ef0*/  USHF.R.S32.HI UR4, URZ, 0x1f, UR5 ;  /* 0x0000001fff047899 */ /* 0x000fe40008011405 */
[----:B------:R-:W-:-:S02]  /*3f00*/  ULOP3.LUT UR6, UR6, 0x3fff, URZ, 0xc0, !UPT ;  /* 0x00003fff06067892 */ /* 0x000fc4000f8ec0ff */
[----:B------:R-:W-:Y:S02]  /*3f10*/  ULEA.HI UR4, UR4, UR5, URZ, 0x5 ;  /* 0x0000000504047291 */ /* 0x000fe4000f8f28ff */
[----:B------:R-:W-:Y:S02]  /*3f20*/  USHF.R.U32.HI UR5, URZ, 0x4, UR7 ;  /* 0x00000004ff057899 */ /* 0x000fe40008011607 */
[----:B------:R-:W-:Y:S02]  /*3f30*/  USHF.R.S32.HI UR22, URZ, 0x5, UR4 ;  /* 0x00000005ff167899 */ /* 0x000fe40008011404 */
[----:B------:R-:W-:Y:S02]  /*3f40*/  ULOP3.LUT UR5, UR5, 0x3fff, URZ, 0xc0, !UPT ;  /* 0x00003fff05057892 */ /* 0x000fe4000f8ec0ff */
[----:B------:R-:W-:Y:S02]  /*3f50*/  UISETP.LT.AND UP0, UPT, UR22, 0x1, UPT ;  /* 0x000000011600788c */ /* 0x000fe4000bf01270 */
[----:B------:R-:W-:-:S02]  /*3f60*/  ULOP3.LUT UR16, UR6, 0x10000, URZ, 0xfc, !UPT ;  /* 0x0001000006107892 */ /* 0x000fc4000f8efcff */
[----:B------:R-:W-:Y:S02]  /*3f70*/  USEL UR23, UR22, 0x1, !UP0 ;  /* 0x0000000116177887 */ /* 0x000fe4000c000000 */
[----:B------:R-:W-:Y:S02]  /*3f80*/  ULOP3.LUT UR17, UR5, 0x10000, URZ, 0xfc, !UPT ;  /* 0x0001000005117892 */ /* 0x000fe4000f8efcff */
[----:B------:R-:W-:Y:S02]  /*3f90*/  UIADD3 UR23, UPT, UPT, -UR23, URZ, URZ ;  /* 0x000000ff17177290 */ /* 0x000fe4000fffe1ff */
[----:B-1----:R-:W-:Y:S01]  /*3fa0*/  UISETP.GE.AND UP4, UPT, UR8, 0x1, UPT ;  /* 0x000000010800788c */ /* 0x002fe2000bf86270 */
[----:B--2---:R-:W-:-:S15]  /*3fb0*/  R2UR UR24, R0 ;  /* 0x00000000001872ca */ /* 0x004fde00000e0000 */
.L_x_83:
[----:B------:R-:W-:Y:S02]  /*3fc0*/  LEA R0, R10, UR13, 0x3 ;  /* 0x0000000d0a007c11 */ /* 0x000fe4000f8e18ff */
[----:B------:R-:W-:Y:S02]  /*3fd0*/  SHF.L.U32 R5, R9, 0x1f, RZ ;  /* 0x0000001f09057819 */ /* 0x000fe400000006ff */
[----:B------:R-:W-:Y:S01]  /*3fe0*/  PLOP3.LUT P0, PT, PT, PT, UP4, 0x80, 0x8 ;  /* 0x000000000008781c */ /* 0x000fe20003f0f048 */
[----:B------:R-:W-:Y:S01]  /*3ff0*/  VIADD R3, R0, 0x1a0 ;  /* 0x000001a000037836 */ /* 0x000fe20000000000 */
[----:B-1----:R-:W1:Y:S02]  /*4000*/  SYNCS.PHASECHK.TRANS64.TRYWAIT P1, [R0+URZ+0x190], R5 ;  /* 0x00019005000075a7 */ /* 0x002e6400080211ff */
[----:B-1-3--:R-:W-:Y:S09]  /*4010*/  @!P1 BRA `(.L_x_77) ;  /* 0x0000006c00049947 */ /* 0x00aff20003800000 */
.L_x_196:
[----:B------:R-:W-:Y:S01]  /*4020*/  LEA R4, R10, UR13, 0x4 ;  /* 0x0000000d0a047c11 */ /* 0x000fe2000f8e20ff */
[----:B------:R-:W-:Y:S01]  /*4030*/  @UP4 ULEA UR4, UR10, UR13, 0x3 ;  /* 0x0000000d0a044291 */ /* 0x000fe2000f8e18ff */
[----:B------:R-:W-:Y:S01]  /*4040*/  PLOP3.LUT P2, PT, PT, PT, PT, 0x80, 0x8 ;  /* 0x000000000008781c */ /* 0x000fe20003f4f070 */
[----:B------:R-:W-:Y:S01]  /*4050*/  ULEA UR19, UR18, UR13, 0x3 ;  /* 0x0000000d12137291 */ /* 0x000fe2000f8e18ff */
[----:B------:R-:W-:Y:S02]  /*4060*/  PRMT R3, RZ, 0x654, R3 ;  /* 0x00000654ff037816 */ /* 0x000fe40000000003 */
[----:B-1----:R-:W1:Y:S01]  /*4070*/  LDS.128 R4, [R4+0x220] ;  /* 0x0002200004047984 */ /* 0x002e620000000c00 */
[----:B------:R-:W-:Y:S02]  /*4080*/  @P0 SHF.L.U32 R2, R8, 0x1f, RZ ;  /* 0x0000001f08020819 */ /* 0x000fe400000006ff */
[----:B------:R-:W-:Y:S01]  /*4090*/  SHF.L.U32 R0, R11, 0x1f, RZ ;  /* 0x0000001f0b007819 */ /* 0x000fe200000006ff */
[----:B------:R-:W-:Y:S01]  /*40a0*/  @!PT LDS RZ, [RZ] ;  /* 0x00000000fffff984 */ /* 0x000fe20000000800 */
[----:B------:R-:W-:Y:S01]  /*40b0*/  @!PT LDS RZ, [RZ] ;  /* 0x00000000fffff984 */ /* 0x000fe20000000800 */
[----:B------:R-:W-:Y:S01]  /*40c0*/  @!PT LDS RZ, [RZ] ;  /* 0x00000000fffff984 */ /* 0x000fe20000000800 */
[----:B------:R-:W-:Y:S01]  /*40d0*/  @!PT LDS RZ, [RZ] ;  /* 0x00000000fffff984 */ /* 0x000fe20000000800 */
[----:B------:R2:W-:Y:S06]  /*40e0*/  MEMBAR.ALL.CTA ;  /* 0x0000000000007992 */ /* 0x0005ec0000008000 */
[----:B--2---:R-:W2:Y:S02]  /*40f0*/  FENCE.VIEW.ASYNC.S ;  /* 0x00000000000073c6 */ /* 0x004ea40000000000 */
[----:B--2---:R2:W-:Y:S01]  /*4100*/  SYNCS.ARRIVE.TRANS64.RED.A1T0 RZ, [R3+URZ], RZ ;  /* 0x000000ff03ff79a7 */ /* 0x0045e200081004ff */
[----:B------:R2:W3:Y:S01]  /*4110*/  @P0 SYNCS.PHASECHK.TRANS64.TRYWAIT P2, [UR4], R2 ;  /* 0x00000002ff0005a7 */ /* 0x0004e20008041104 */
[----:B-1----:R-:W-:Y:S01]  /*4120*/  LOP3.LUT P1, RZ, R6, 0x1, RZ, 0xc0, !PT ;  /* 0x0000000106ff7812 */ /* 0x002fe2000782c0ff */
[----:B------:R-:W1:Y:S02]  /*4130*/  SYNCS.PHASECHK.TRANS64.TRYWAIT P0, [UR19+0x1d0], R0 ;  /* 0x0001d000ff0075a7 */ /* 0x000e640008001113 */
[----:B-123--:R-:W-:Y:S10]  /*4140*/  @!P0 BRA `(.L_x_78) ;  /* 0x0000006800cc8947 */ /* 0x00eff40003800000 */
.L_x_198:
[----:B------:R-:W-:Y:S01]  /*4150*/  IADD3 R10, PT, PT, R10, 0x1, RZ ;  /* 0x000000010a0a7810 */ /* 0x000fe20007ffe0ff */
[----:B------:R-:W-:Y:S06]  /*4160*/  BRA.U !UP4, `(.L_x_79) ;  /* 0x000000010ca07547 */ /* 0x000fec000b800000 */
[----:B------:R-:W-:Y:S02]  /*4170*/  ULEA.HI UR4, UR18, UR18, URZ, 0x1 ;  /* 0x0000001212047291 */ /* 0x000fe4000f8f08ff */
[----:B------:R-:W-:Y:S02]  /*4180*/  UPLOP3.LUT UP2, UPT, UPT, UPT, UPT, 0x40, 0x4 ;  /* 0x000000000004789c */ /* 0x000fe40003f4e870 */
[----:B------:R-:W-:Y:S02]  /*4190*/  USHF.L.U32 UR5, UR4, 0x7, URZ ;  /* 0x0000000704057899 */ /* 0x000fe400080006ff */
[----:B------:R-:W-:Y:S02]  /*41a0*/  ULOP3.LUT UR14, UR4, 0xffe, URZ, 0xc0, !UPT ;  /* 0x00000ffe040e7892 */ /* 0x000fe4000f8ec0ff */
[----:B------:R-:W-:Y:S02]  /*41b0*/  ULOP3.LUT UR4, UR5, 0xffffff00, URZ, 0xc0, !UPT ;  /* 0xffffff0005047892 */ /* 0x000fe4000f8ec0ff */
[----:B------:R-:W-:-:S02]  /*41c0*/  UIADD3 UR14, UPT, UPT, -UR14, UR18, URZ ;  /* 0x000000120e0e7290 */ /* 0x000fc4000fffe1ff */
[----:B------:R-:W-:Y:S01]  /*41d0*/  UIADD3 UR4, UPT, UPT, UR24, UR4, URZ ;  /* 0x0000000418047290 */ /* 0x000fe2000fffe0ff */
[----:B------:R-:W-:Y:S01]  /*41e0*/  UMOV UR12, UR23 ;  /* 0x00000017000c7c82 */ /* 0x000fe20008000000 */
[----:B------:R-:W-:Y:S02]  /*41f0*/  UMOV UR11, UR22 ;  /* 0x00000016000b7c82 */ /* 0x000fe40008000000 */
[----:B------:R-:W-:Y:S01]  /*4200*/  ULEA UR14, UR14, UR4, 0x14 ;  /* 0x000000040e0e7291 */ /* 0x000fe2000f8ea0ff */
[----:B------:R-:W-:-:S11]  /*4210*/  UMOV UR5, UR10 ;  /* 0x0000000a00057c82 */ /* 0x000fd60008000000 */
.L_x_82:
[----:B------:R-:W-:Y:S02]  /*4220*/  UIADD3 UR12, UPT, UPT, UR12, 0x1, URZ ;  /* 0x000000010c0c7890 */ /* 0x000fe4000fffe0ff */
[----:B--2---:R-:W-:Y:S02]  /*4230*/  ULEA UR6, UR5, UR13, 0x3 ;  /* 0x0000000d05067291 */ /* 0x004fe4000f8e18ff */
[----:B------:R-:W-:Y:S01]  /*4240*/  UISETP.NE.AND UP3, UPT, UR12, URZ, UPT ;  /* 0x000000ff0c00728c */ /* 0x000fe2000bf65270 */
[----:B---3--:R-:W-:Y:S10]  /*4250*/  @P2 BRA `(.L_x_80) ;  /* 0x00000000000c2947 */ /* 0x008ff40003800000 */
[----:B-1----:R-:W-:Y:S04]  /*4260*/  SHF.L.U32 R3, R8, 0x1f, RZ ;  /* 0x0000001f08037819 */ /* 0x002fe800000006ff */
[----:B------:R-:W1:Y:S02]  /*4270*/  SYNCS.PHASECHK.TRANS64.TRYWAIT P0, [UR6], R3 ;  /* 0x00000003ff0075a7 */ /* 0x000e640008001106 */
[----:B-1----:R-:W-:Y:S05]  /*4280*/  @!P0 BRA `(.L_x_81) ;  /* 0x0000006800948947 */ /* 0x002fea0003800000 */
.L_x_80:
[----:B------:R-:W-:Y:S01]  /*4290*/  UISETP.NE.AND UP0, UPT, UR11, 0x1, UPT ;  /* 0x000000010b00788c */ /* 0x000fe2000bf05270 */
[----:B------:R-:W-:Y:S01]  /*42a0*/  PLOP3.LUT P2, PT, PT, PT, PT, 0x80, 0x8 ;  /* 0x000000000008781c */ /* 0x000fe20003f4f070 */
[----:B------:R-:W-:Y:S02]  /*42b0*/  UIADD3 UR4, UPT, UPT, UR5, 0x1, URZ ;  /* 0x0000000105047890 */ /* 0x000fe4000fffe0ff */
[----:B------:R-:W-:Y:S02]  /*42c0*/  ULEA UR8, UR5, UR17, 0x9 ;  /* 0x0000001105087291 */ /* 0x000fe4000f8e48ff */
[----:B------:R-:W-:Y:S01]  /*42d0*/  UISETP.NE.AND UP1, UPT, UR4, 0x14, UPT ;  /* 0x000000140400788c */ /* 0x000fe2000bf25270 */
[----:B------:R-:W-:Y:S01]  /*42e0*/  PLOP3.LUT P0, PT, PT, PT, UP0, 0x80, 0x8 ;  /* 0x000000000008781c */ /* 0x000fe20003f0f008 */
[----:B------:R-:W-:Y:S02]  /*42f0*/  UIADD3 UR11, UPT, UPT, UR11, -0x1, URZ ;  /* 0xffffffff0b0b7890 */ /* 0x000fe4000fffe0ff */
[----:B------:R-:W-:Y:S02]  /*4300*/  USEL UR7, URZ, 0x1, UP1 ;  /* 0x00000001ff077887 */ /* 0x000fe40008800000 */
[----:B------:R-:W-:Y:S01]  /*4310*/  USEL UR10, UR4, URZ, UP1 ;  /* 0x000000ff040a7287 */ /* 0x000fe20008800000 */
[----:B------:R-:W-:Y:S03]  /*4320*/  UMOV UR9, 0xc0004010 ;  /* 0xc000401000097882 */ /* 0x000fe60000000000 */
[----:B------:R-:W-:Y:S01]  /*4330*/  @UP0 ULEA UR4, UR10, UR13, 0x3 ;  /* 0x0000000d0a040291 */ /* 0x000fe2000f8e18ff */
[----:B------:R-:W-:Y:S01]  /*4340*/  LOP3.LUT R8, R8, UR7, RZ, 0x3c, !PT ;  /* 0x0000000708087c12 */ /* 0x000fe2000f8e3cff */
[----:B------:R-:W-:Y:S03]  /*4350*/  UMOV UR7, 0xc0004010 ;  /* 0xc000401000077882 */ /* 0x000fe60000000000 */
[----:B-1----:R-:W-:Y:S04]  /*4360*/  @P0 SHF.L.U32 R0, R8, 0x1f, RZ ;  /* 0x0000001f08000819 */ /* 0x002fe800000006ff */
[----:B------:R2:W3:Y:S01]  /*4370*/  @P0 SYNCS.PHASECHK.TRANS64.TRYWAIT P2, [UR4], R0 ;  /* 0x00000000ff0005a7 */ /* 0x0004e20008041104 */
[----:B------:R-:W-:Y:S02]  /*4380*/  UIADD3 UR4, UPT, UPT, UR6, 0xa0, URZ ;  /* 0x000000a006047890 */ /* 0x000fe4000fffe0ff */
[----:B------:R-:W-:Y:S03]  /*4390*/  ULEA UR6, UR5, UR16, 0x7 ;  /* 0x0000001005067291 */ /* 0x000fe6000f8e38ff */
[----:B------:R-:W-:Y:S06]  /*43a0*/  UMOV UR5, UR10 ;  /* 0x0000000a00057c82 */ /* 0x000fec0008000000 */
[----:B------:R2:W-:Y:S01]  /*43b0*/  UTCQMMA gdesc[UR6], gdesc[UR8], tmem[UR14], tmem[UR20], idesc[UR21], UP2 ;  /* 0x00ff1408060075ea */ /* 0x0005e2000900030e */
[----:B------:R-:W-:Y:S01]  /*43c0*/  UPLOP3.LUT UP2, UPT, UPT, UPT, UPT, 0x80, 0x8 ;  /* 0x000000000008789c */ /* 0x000fe20003f4f070 */
[----:B------:R2:W-:Y:S01]  /*43d0*/  UTCBAR.MULTICAST [UR4], URZ, UR15 ;  /* 0x000000ff040073e9 */ /* 0x0005e2000800080f */
[----:B------:R-:W-:Y:S09]  /*43e0*/  BRA.U UP3, `(.L_x_82) ;  /* 0xfffffffd038c7547 */ /* 0x000ff2000b83ffff */
.L_x_79:
[----:B--2---:R-:W-:Y:S01]  /*43f0*/  UIADD3 UR4, UPT, UPT, UR18, 0x1, URZ ;  /* 0x0000000112047890 */ /* 0x004fe2000fffe0ff */
[C---:B------:R-:W-:Y:S01]  /*4400*/  ISETP.NE.AND P0, PT, R10.reuse, 0x2, PT ;  /* 0x000000020a00780c */ /* 0x040fe20003f05270 */
[----:B------:R-:W-:Y:S02]  /*4410*/  UIADD3 UR5, UPT, UPT, UR19, 0x1b0, URZ ;  /* 0x000001b013057890 */ /* 0x000fe4000fffe0ff */
[----:B------:R-:W-:Y:S01]  /*4420*/  UISETP.NE.AND UP0, UPT, UR4, 0x4, UPT ;  /* 0x000000040400788c */ /* 0x000fe2000bf05270 */
[----:B-1----:R-:W-:Y:S02]  /*4430*/  SEL R0, RZ, 0x1, P0 ;  /* 0x00000001ff007807 */ /* 0x002fe40000000000 */
[----:B------:R-:W-:Y:S01]  /*4440*/  SEL R10, R10, RZ, P0 ;  /* 0x000000ff0a0a7207 */ /* 0x000fe20000000000 */
[----:B------:R-:W-:Y:S01]  /*4450*/  USEL UR6, URZ, 0x1, UP0 ;  /* 0x00000001ff067887 */ /* 0x000fe20008000000 */
[----:B------:R-:W-:Y:S01]  /*4460*/  LOP3.LUT R9, R9, R0, RZ, 0x3c, !PT ;  /* 0x0000000009097212 */ /* 0x000fe200078e3cff */
[----:B------:R-:W-:Y:S01]  /*4470*/  USEL UR18, UR4, URZ, UP0 ;  /* 0x000000ff04127287 */ /* 0x000fe20008000000 */
[----:B------:R1:W-:Y:S03]  /*4480*/  UTCBAR [UR5], URZ ;  /* 0x000000ff050073e9 */ /* 0x0003e600080000ff */
[----:B------:R-:W-:Y:S01]  /*4490*/  LOP3.LUT R11, R11, UR6, RZ, 0x3c, !PT ;  /* 0x000000060b0b7c12 */ /* 0x000fe2000f8e3cff */
[----:B------:R-:W-:Y:S07]  /*44a0*/  @P1 BRA `(.L_x_83) ;  /* 0xfffffff800c41947 */ /* 0x000fee000383ffff */
[----:B------:R-:W2:Y:S01]  /*44b0*/  S2UR UR8, SR_CgaCtaId ;  /* 0x00000000000879c3 */ /* 0x000ea20000008800 */
[----:B------:R-:W-:Y:S01]  /*44c0*/  ELECT P0, URZ, PT ;  /* 0x0000000000ff782f */ /* 0x000fe20003800000 */
[----:B------:R-:W-:Y:S01]  /*44d0*/  IMAD.MOV.U32 R0, RZ, RZ, 0x1 ;  /* 0x00000001ff007424 */ /* 0x000fe200078e00ff */
[----:B------:R-:W-:Y:S01]  /*44e0*/  UIADD3 UR13, UPT, UPT, UR13, 0x1d0, URZ ;  /* 0x000001d00d0d7890 */ /* 0x000fe2000fffe0ff */
[----:B------:R-:W-:Y:S01]  /*44f0*/  SHF.L.U32 R3, R11, 0x1f, RZ ;  /* 0x0000001f0b037819 */ /* 0x000fe200000006ff */
[----:B------:R-:W-:-:S03]  /*4500*/  UMOV UR4, 0x40 ;  /* 0x0000004000047882 */ /* 0x000fc60000000000 */
[----:B------:R-:W-:Y:S01]  /*4510*/  UVIRTCOUNT.DEALLOC.SMPOOL 0x80 ;  /* 0x000000800000784c */ /* 0x000fe20000000000 */
[----:B--2---:R-:W-:Y:S02]  /*4520*/  ULEA UR8, UR8, UR4, 0x18 ;  /* 0x0000000408087291 */ /* 0x004fe4000f8ec0ff */
[----:B------:R-:W-:-:S07]  /*4530*/  ULEA UR4, UR18, UR13, 0x3 ;  /* 0x0000000d12047291 */ /* 0x000fce000f8e18ff */
[----:B------:R2:W-:Y:S02]  /*4540*/  @P0 STS.U8 [UR8+0x1c], R0 ;  /* 0x00001c00ff000988 */ /* 0x0005e40008000008 */
[----:B------:R-:W4:Y:S02]  /*4550*/  SYNCS.PHASECHK.TRANS64.TRYWAIT P0, [UR4], R3 ;  /* 0x00000003ff0075a7 */ /* 0x000f240008001104 */
[----:B--2-4-:R-:W-:Y:S05]  /*4560*/  @!P0 BRA `(.L_x_84) ;  /* 0x0000006400f48947 */ /* 0x014fea0003800000 */
.L_x_201:
[----:B------:R-:W-:-:S04]  /*4570*/  UIADD3 UR4, UPT, UPT, UR18, 0x1, URZ ;  /* 0x0000000112047890 */ /* 0x000fc8000fffe0ff */
[----:B------:R-:W-:-:S04]  /*4580*/  UISETP.NE.AND UP0, UPT, UR4, 0x4, UPT ;  /* 0x000000040400788c */ /* 0x000fc8000bf05270 */
[----:B------:R-:W-:Y:S02]  /*4590*/  USEL UR6, URZ, 0x1, UP0 ;  /* 0x00000001ff067887 */ /* 0x000fe40008000000 */
[----:B------:R-:W-:-:S04]  /*45a0*/  USEL UR4, UR4, URZ, UP0 ;  /* 0x000000ff04047287 */ /* 0x000fc80008000000 */
[----:B-1----:R-:W-:Y:S01]  /*45b0*/  ULEA UR5, UR4, UR13, 0x3 ;  /* 0x0000000d04057291 */ /* 0x002fe2000f8e18ff */
[----:B------:R-:W-:-:S04]  /*45c0*/  LOP3.LUT R2, R11, UR6, RZ, 0x3c, !PT ;  /* 0x000000060b027c12 */ /* 0x000fc8000f8e3cff */
[----:B--2---:R-:W-:-:S04]  /*45d0*/  SHF.L.U32 R3, R2, 0x1f, RZ ;  /* 0x0000001f02037819 */ /* 0x004fc800000006ff */
[----:B------:R-:W1:Y:S02]  /*45e0*/  SYNCS.PHASECHK.TRANS64.TRYWAIT P0, [UR5], R3 ;  /* 0x00000003ff0075a7 */ /* 0x000e640008001105 */
[----:B-1----:R-:W-:Y:S05]  /*45f0*/  @!P0 BRA `(.L_x_85) ;  /* 0x0000006400e88947 */ /* 0x002fea0003800000 */
.L_x_203:
        /* <DEDUP_REMOVED lines=9> */
.L_x_205:
[----:B------:R-:W-:-:S04]  /*4690*/  UIADD3 UR4, UPT, UPT, UR4, 0x1, URZ ;  /* 0x0000000104047890 */ /* 0x000fc8000fffe0ff */
[----:B------:R-:W-:-:S04]  /*46a0*/  UISETP.NE.AND UP0, UPT, UR4, 0x4, UPT ;  /* 0x000000040400788c */ /* 0x000fc8000bf05270 */
[----:B------:R-:W-:Y:S02]  /*46b0*/  USEL UR5, URZ, 0x1, UP0 ;  /* 0x00000001ff057887 */ /* 0x000fe40008000000 */
[----:B------:R-:W-:-:S04]  /*46c0*/  USEL UR4, UR4, URZ, UP0 ;  /* 0x000000ff04047287 */ /* 0x000fc80008000000 */
[----:B------:R-:W-:Y:S01]  /*46d0*/  ULEA UR4, UR4, UR13, 0x3 ;  /* 0x0000000d04047291 */ /* 0x000fe2000f8e18ff */
[----:B-1----:R-:W-:-:S04]  /*46e0*/  LOP3.LUT R3, R2, UR5, RZ, 0x3c, !PT ;  /* 0x0000000502037c12 */ /* 0x002fc8000f8e3cff */
[----:B------:R-:W-:-:S04]  /*46f0*/  SHF.L.U32 R3, R3, 0x1f, RZ ;  /* 0x0000001f03037819 */ /* 0x000fc800000006ff */
[----:B------:R-:W1:Y:S02]  /*4700*/  SYNCS.PHASECHK.TRANS64.TRYWAIT P0, [UR4], R3 ;  /* 0x00000003ff0075a7 */ /* 0x000e640008001104 */
[----:B-1----:R-:W-:Y:S05]  /*4710*/  @!P0 BRA `(.L_x_87) ;  /* 0x0000006400d08947 */ /* 0x002fea0003800000 */
.L_x_207:
[----:B------:R-:W-:Y:S01]  /*4720*/  NOP ;  /* 0x0000000000007918 */ /* 0x000fe20000000000 */
[----:B-1----:R-:W1:Y:S01]  /*4730*/  LDS R0, [UR8+0x14] ;  /* 0x00001408ff007984 */ /* 0x002e620008000800 */
[----:B------:R-:W-:Y:S01]  /*4740*/  ULOP3.LUT UR4, UR24, 0xffff, URZ, 0xc0, !UPT ;  /* 0x0000ffff18047892 */ /* 0x000fe2000f8ec0ff */
[----:B------:R-:W-:Y:S01]  /*4750*/  UMOV UR5, 0xffff ;  /* 0x0000ffff00057882 */ /* 0x000fe20000000000 */
[----:B------:R-:W-:Y:S02]  /*4760*/  UMOV UR6, 0x1 ;  /* 0x0000000100067882 */ /* 0x000fe40000000000 */
[----:B------:R-:W-:-:S04]  /*4770*/  USHF.R.U32.HI UR4, URZ, 0x5, UR4 ;  /* 0x00000005ff047899 */ /* 0x000fc80008011604 */
[----:B------:R-:W-:Y:S02]  /*4780*/  USHF.L.U32 UR5, UR5, UR4, URZ ;  /* 0x0000000405057299 */ /* 0x000fe400080006ff */
[----:B------:R-:W-:-:S04]  /*4790*/  USHF.L.U32 UR4, UR6, UR4, URZ ;  /* 0x0000000406047299 */ /* 0x000fc800080006ff */
[----:B-1----:R-:W-:-:S04]  /*47a0*/  LOP3.LUT R0, R0, UR5, RZ, 0xc0, !PT ;  /* 0x0000000500007c12 */ /* 0x002fc8000f8ec0ff */
[----:B------:R-:W-:-:S13]  /*47b0*/  ISETP.NE.AND P0, PT, R0, UR5, PT ;  /* 0x0000000500007c0c */ /* 0x000fda000bf05270 */
[----:B------:R-:W-:Y:S05]  /*47c0*/  @P0 BRA `(.L_x_88) ;  /* 0x0000000000580947 */ /* 0x000fea0003800000 */
[----:B------:R-:W1:Y:S02]  /*47d0*/  LDS R0, [UR8+0x18] ;  /* 0x00001808ff007984 */ /* 0x000e640008000800 */
[----:B-1----:R-:W-:-:S04]  /*47e0*/  LOP3.LUT R0, R0, UR4, RZ, 0xc0, !PT ;  /* 0x0000000400007c12 */ /* 0x002fc8000f8ec0ff */
[----:B------:R-:W-:-:S13]  /*47f0*/  ISETP.NE.AND P0, PT, R0, UR4, PT ;  /* 0x0000000400007c0c */ /* 0x000fda000bf05270 */
[----:B------:R-:W-:Y:S05]  /*4800*/  @P0 BRA `(.L_x_89) ;  /* 0x00000000003c0947 */ /* 0x000fea0003800000 */
[----:B------:R-:W1:Y:S01]  /*4810*/  S2R R2, SR_LANEID ;  /* 0x0000000000027919 */ /* 0x000e620000000000 */
[----:B------:R-:W-:Y:S01]  /*4820*/  ULOP3.LUT UR5, URZ, UR5, URZ, 0x33, !UPT ;  /* 0x00000005ff057292 */ /* 0x000fe2000f8e33ff */
[----:B------:R-:W-:Y:S01]  /*4830*/  LOP3.LUT R4, RZ, UR4, RZ, 0x33, !PT ;  /* 0x00000004ff047c12 */ /* 0x000fe2000f8e33ff */
[----:B------:R-:W-:Y:S02]  /*4840*/  VOTEU.ANY UR4, UPT, PT ;  /* 0x0000000000047886 */ /* 0x000fe400038e0100 */
[----:B------:R-:W-:Y:S01]  /*4850*/  UFLO.U32 UR4, UR4 ;  /* 0x00000004000472bd */ /* 0x000fe200080e0000 */
[----:B------:R-:W2:Y:S01]  /*4860*/  REDUX UR6, R4 ;  /* 0x00000000040673c4 */ /* 0x000ea20000000000 */
[----:B------:R-:W-:-:S06]  /*4870*/  IMAD.U32 R0, RZ, RZ, UR5 ;  /* 0x00000005ff007e24 */ /* 0x000fcc000f8e00ff */
[----:B------:R4:W-:Y:S01]  /*4880*/  UTCATOMSWS.AND URZ, UR5 ;  /* 0x0000000500ff79e3 */ /* 0x0009e20008000000 */
[----:B------:R-:W3:Y:S01]  /*4890*/  REDUX UR7, R0 ;  /* 0x00000000000773c4 */ /* 0x000ee20000000000 */
[----:B-1----:R-:W-:Y:S01]  /*48a0*/  ISETP.EQ.U32.AND P0, PT, R2, UR4, PT ;  /* 0x0000000402007c0c */ /* 0x002fe2000bf02070 */
[----:B--2---:R-:W-:Y:S01]  /*48b0*/  IMAD.U32 R2, RZ, RZ, UR6 ;  /* 0x00000006ff027e24 */ /* 0x004fe2000f8e00ff */
[----:B---3--:R-:W-:-:S11]  /*48c0*/  MOV R3, UR7 ;  /* 0x0000000700037c02 */ /* 0x008fd60008000f00 */
[----:B------:R4:W-:Y:S04]  /*48d0*/  @P0 ATOMS.AND RZ, [UR8+0x14], R3 ;  /* 0x00001403ffff098c */ /* 0x0009e8000a800008 */
[----:B------:R4:W-:Y:S01]  /*48e0*/  @P0 ATOMS.AND RZ, [UR8+0x18], R2 ;  /* 0x00001802ffff098c */ /* 0x0009e2000a800008 */
[----:B------:R-:W-:Y:S05]  /*48f0*/  BRA `(.L_x_90) ;  /* 0x0000000000147947 */ /* 0x000fea0003800000 */
.L_x_89:
[----:B------:R-:W-:Y:S02]  /*4900*/  MOV R2, 0x4920 ;  /* 0x0000492000027802 */ /* 0x000fe40000000f00 */
[----:B---3-5:R-:W-:Y:S05]  /*4910*/  CALL.REL.NOINC `($__internal_0_$__cuda_sm10x_tcgen05_guardrail_trap_col_being_dealloced_not_returned_by_alloc) ;  /* 0x0000006800b47944 */ /* 0x028fea0003c00000 */
[----:B------:R-:W-:Y:S05]  /*4920*/  BRA `(.L_x_90) ;  /* 0x0000000000087947 */ /* 0x000fea0003800000 */
.L_x_88:
[----:B------:R-:W-:Y:S02]  /*4930*/  MOV R2, 0x4950 ;  /* 0x0000495000027802 */ /* 0x000fe40000000f00 */
[----:B---3-5:R-:W-:Y:S05]  /*4940*/  CALL.REL.NOINC `($__internal_2_$__cuda_sm10x_tcgen05_guardrail_trap_unallocated_columns_being_dealloced) ;  /* 0x0000006800c07944 */ /* 0x028fea0003c00000 */
.L_x_90:
[----:B------:R-:W-:Y:S01]  /*4950*/  NOP ;  /* 0x0000000000007918 */ /* 0x000fe20000000000 */
[----:B----4-:R-:W-:Y:S05]  /*4960*/  EXIT ;  /* 0x000000000000794d */ /* 0x010fea0003800000 */
.L_x_72:
[----:B------:R-:W-:-:S09]  /*4970*/  UISETP.NE.OR UP0, UPT, UR17, 0x3, !UP3 ;  /* 0x000000031100788c */ /* 0x000fd2000df05670 */
[----:B------:R-:W-:Y:S05]  /*4980*/  BRA.U UP0, `(.L_x_91) ;  /* 0x0000001100587547 */ /* 0x000fea000b800000 */
[----:B------:R-:W2:Y:S01]  /*4990*/  S2UR UR10, SR_CgaCtaId ;  /* 0x00000000000a79c3 */ /* 0x000ea20000008800 */
[----:B------:R-:W3:Y:S01]  /*49a0*/  LDCU UR31, c[0x0][0x370] ;  /* 0x00006e00ff1f77ac */ /* 0x000ee20008000800 */
[----:B------:R-:W-:Y:S02]  /*49b0*/  HFMA2 R13, -RZ, RZ, 0, 0 ;  /* 0x00000000ff0d7431 */ /* 0x000fe400000001ff */
[----:B------:R-:W-:Y:S01]  /*49c0*/  IMAD.MOV.U32 R15, RZ, RZ, 0x1 ;  /* 0x00000001ff0f7424 */ /* 0x000fe200078e00ff */
[----:B------:R-:W-:Y:S01]  /*49d0*/  MOV R7, 0x1000 ;  /* 0x0000100000077802 */ /* 0x000fe20000000f00 */
[----:B------:R-:W3:Y:S01]  /*49e0*/  LDCU.128 UR44, c[0x0][0xb10] ;  /* 0x00016200ff2c77ac */ /* 0x000ee20008000c00 */
[----:B------:R-:W-:Y:S01]  /*49f0*/  IMAD.MOV.U32 R14, RZ, RZ, RZ ;  /* 0x000000ffff0e7224 */ /* 0x000fe200078e00ff */
[----:B------:R-:W4:Y:S01]  /*4a00*/  LDC.64 R16, c[0x0][0x348] ;  /* 0x0000d200ff107b82 */ /* 0x000f220000000a00 */
[----:B------:R-:W1:Y:S01]  /*4a10*/  LDCU UR30, c[0x0][0x374] ;  /* 0x00006e80ff1e77ac */ /* 0x000e620008000800 */
[----:B------:R-:W2:Y:S06]  /*4a20*/  LDCU UR15, c[0x0][0xb0c] ;  /* 0x00016180ff0f77ac */ /* 0x000eac0008000800 */
[----:B------:R-:W4:Y:S01]  /*4a30*/  LDC.64 R2, c[0x0][0x888] ;  /* 0x00022200ff027b82 */ /* 0x000f220000000a00 */
[----:B------:R-:W4:Y:S01]  /*4a40*/  LDCU UR49, c[0x0][0xb20] ;  /* 0x00016400ff3177ac */ /* 0x000f220008000800 */
[----:B------:R-:W4:Y:S06]  /*4a50*/  LDCU UR4, c[0x0][0xb30] ;  /* 0x00016600ff0477ac */ /* 0x000f2c0008000800 */
[----:B------:R-:W4:Y:S01]  /*4a60*/  LDC.64 R4, c[0x0][0x890] ;  /* 0x00022400ff047b82 */ /* 0x000f220000000a00 */
[----:B------:R-:W-:Y:S01]  /*4a70*/  UMOV UR21, 0x400 ;  /* 0x0000040000157882 */ /* 0x000fe20000000000 */
[----:B---3--:R-:W-:-:S02]  /*4a80*/  UIMAD.WIDE.U32 UR6, UR31, UR44, URZ ;  /* 0x0000002c1f0672a5 */ /* 0x008fc4000f8e00ff */
[----:B-1----:R-:W-:Y:S02]  /*4a90*/  UIMAD.WIDE.U32 UR8, UR30, UR47, URZ ;  /* 0x0000002f1e0872a5 */ /* 0x002fe4000f8e00ff */
[----:B--2---:R-:W-:Y:S02]  /*4aa0*/  ULEA UR21, UR10, UR21, 0x18 ;  /* 0x000000150a157291 */ /* 0x004fe4000f8ec0ff */
[----:B------:R-:W-:Y:S02]  /*4ab0*/  UPLOP3.LUT UP3, UPT, UPT, UPT, UPT, 0x40, 0x4 ;  /* 0x000000000004789c */ /* 0x000fe40003f6e870 */
[----:B------:R-:W-:Y:S02]  /*4ac0*/  UIADD3 UR37, UPT, UPT, UR21, 0x158, URZ ;  /* 0x0000015815257890 */ /* 0x000fe4000fffe0ff */
[----:B------:R-:W-:Y:S02]  /*4ad0*/  UIADD3 UR33, UPT, UPT, UR21, 0x140, URZ ;  /* 0x0000014015217890 */ /* 0x000fe4000fffe0ff */
[----:B------:R-:W-:-:S02]  /*4ae0*/  UIADD3 UR25, UPT, UPT, UR21, 0x148, URZ ;  /* 0x0000014815197890 */ /* 0x000fc4000fffe0ff */
[----:B------:R-:W-:Y:S01]  /*4af0*/  UIADD3 UR17, UPT, UPT, UR21, 0x150, URZ ;  /* 0x0000015015117890 */ /* 0x000fe2000fffe0ff */
[----:B------:R-:W-:Y:S01]  /*4b00*/  UMOV UR6, UR7 ;  /* 0x0000000700067c82 */ /* 0x000fe20008000000 */
[----:B------:R-:W-:Y:S01]  /*4b10*/  UMOV UR41, UR9 ;  /* 0x0000000900297c82 */ /* 0x000fe20008000000 */
[----:B------:R-:W-:Y:S02]  /*4b20*/  UISETP.GE.AND UP0, UPT, UR42, 0x1, UPT ;  /* 0x000000012a00788c */ /* 0x000fe4000bf06270 */
[----:B------:R-:W-:Y:S01]  /*4b30*/  UISETP.NE.AND UP4, UPT, UR42, 0x1, UPT ;  /* 0x000000012a00788c */ /* 0x000fe2000bf85270 */
[----:B------:R-:W1:Y:S01]  /*4b40*/  LDCU.64 UR22, c[0x0][0xb28] ;  /* 0x00016500ff1677ac */ /* 0x000e620008000a00 */
[----:B------:R-:W-:Y:S02]  /*4b50*/  UISETP.NE.AND UP6, UPT, UR15, 0x1, UPT ;  /* 0x000000010f00788c */ /* 0x000fe4000bfc5270 */
[----:B------:R-:W-:Y:S02]  /*4b60*/  UISETP.NE.AND UP5, UPT, UR46, 0x1, UPT ;  /* 0x000000012e00788c */ /* 0x000fe4000bfa5270 */
[----:B------:R-:W-:-:S02]  /*4b70*/  UPRMT UR37, UR10, 0x654, UR37 ;  /* 0x000006540a257896 */ /* 0x000fc40008000025 */
[----:B------:R-:W-:Y:S02]  /*4b80*/  USHF.R.U32.HI UR43, URZ, UR45, UR6 ;  /* 0x0000002dff2b7299 */ /* 0x000fe40008011606 */
[----:B------:R-:W-:Y:S02]  /*4b90*/  UPRMT UR40, UR10, 0x654, UR33 ;  /* 0x000006540a287896 */ /* 0x000fe40008000021 */
[----:B------:R-:W-:Y:S02]  /*4ba0*/  UPRMT UR39, UR10, 0x654, UR25 ;  /* 0x000006540a277896 */ /* 0x000fe40008000019 */
[----:B------:R-:W-:Y:S02]  /*4bb0*/  UPRMT UR38, UR10, 0x654, UR17 ;  /* 0x000006540a267896 */ /* 0x000fe40008000011 */
[----:B----4-:R-:W-:Y:S02]  /*4bc0*/  USHF.R.U32.HI UR41, URZ, UR49, UR41 ;  /* 0x00000031ff297299 */ /* 0x010fe40008011629 */
[----:B------:R-:W-:-:S11]  /*4bd0*/  UISETP.NE.AND UP2, UPT, UR4, 0x1, UPT ;  /* 0x000000010400788c */ /* 0x000fd6000bf45270 */
.L_x_102:
[C---:B------:R-:W-:Y:S02]  /*4be0*/  LEA R12, R14.reuse, UR21, 0x3 ;  /* 0x000000150e0c7c11 */ /* 0x040fe4000f8e18ff */
[----:B------:R-:W-:Y:S02]  /*4bf0*/  SHF.L.U32 R9, R13, 0x1f, RZ ;  /* 0x0000001f0d097819 */ /* 0x000fe400000006ff */
[----:B------:R-:W-:Y:S02]  /*4c00*/  LEA R10, R14, UR21, 0x4 ;  /* 0x000000150e0a7c11 */ /* 0x000fe4000f8e20ff */
[----:B--2---:R-:W2:Y:S02]  /*4c10*/  SYNCS.PHASECHK.TRANS64.TRYWAIT P0, [R12+URZ+0x190], R9 ;  /* 0x000190090c0075a7 */ /* 0x004ea400080011ff */
[----:B--2---:R-:W-:Y:S05]  /*4c20*/  @!P0 BRA `(.L_x_92) ;  /* 0x0000006000a48947 */ /* 0x004fea0003800000 */
.L_x_208:
[----:B--2---:R-:W2:Y:S01]  /*4c30*/  LDS.128 R8, [R10+0x220] ;  /* 0x000220000a087984 */ /* 0x004ea20000000c00 */
[----:B------:R-:W-:Y:S01]  /*4c40*/  UISETP.GE.AND UP0, UPT, UR42, 0x1, UPT ;  /* 0x000000012a00788c */ /* 0x000fe2000bf06270 */
[----:B------:R-:W-:Y:S01]  /*4c50*/  @!PT LDS RZ, [RZ] ;  /* 0x00000000fffff984 */ /* 0x000fe20000000800 */
[----:B------:R-:W-:Y:S01]  /*4c60*/  @!PT LDS RZ, [RZ] ;  /* 0x00000000fffff984 */ /* 0x000fe20000000800 */
[----:B------:R-:W-:Y:S01]  /*4c70*/  @!PT LDS RZ, [RZ] ;  /* 0x00000000fffff984 */ /* 0x000fe20000000800 */
[----:B------:R-:W-:Y:S01]  /*4c80*/  @!PT LDS RZ, [RZ] ;  /* 0x00000000fffff984 */ /* 0x000fe20000000800 */
[----:B------:R3:W-:Y:S06]  /*4c90*/  MEMBAR.ALL.CTA ;  /* 0x0000000000007992 */ /* 0x0007ec0000008000 */
[----:B---3--:R-:W3:Y:S01]  /*4ca0*/  FENCE.VIEW.ASYNC.S ;  /* 0x00000000000073c6 */ /* 0x008ee20000000000 */
[----:B--2---:R-:W-:Y:S11]  /*4cb0*/  LOP3.LUT P0, RZ, R10, 0x1, RZ, 0xc0, !PT ;  /* 0x000000010aff7812 */ /* 0x004ff6000780c0ff */
[----:B------:R-:W-:Y:S02]  /*4cc0*/  @!UPT UIADD3 URZ, UPT, UPT, URZ, URZ, URZ ;  /* 0x000000fffffff290 */ /* 0x000fe4000fffe0ff */
[----:B---3--:R-:W-:Y:S01]  /*4cd0*/  VOTEU.ANY UP1, P0 ;  /* 0x0000000000ff7886 */ /* 0x008fe20000020100 */
[----:B------:R-:W-:Y:S11]  /*4ce0*/  PLOP3.LUT P0, PT, PT, PT, UP1, 0x80, 0x8 ;  /* 0x000000000008781c */ /* 0x000ff60003f0f018 */
[----:B------:R-:W-:Y:S02]  /*4cf0*/  @!UPT UIADD3 URZ, UPT, UPT, URZ, URZ, URZ ;  /* 0x000000fffffff290 */ /* 0x000fe4000fffe0ff */
[----:B------:R-:W-:Y:S02]  /*4d00*/  @P0 SHF.R.U32.HI R0, RZ, 0x10, R9 ;  /* 0x00000010ff000819 */ /* 0x000fe40000011609 */
[----:B------:R-:W-:Y:S02]  /*4d10*/  @P0 MOV R6, R8 ;  /* 0x0000000800060202 */ /* 0x000fe40000000f00 */
[----:B------:R-:W-:Y:S01]  /*4d20*/  @P0 R2UR UR4, R0 ;  /* 0x00000000000402ca */ /* 0x000fe200000e0000 */
[----:B------:R-:W-:Y:S01]  /*4d30*/  VIADD R0, R12, 0x1a0 ;  /* 0x000001a00c007836 */ /* 0x000fe20000000000 */
[----:B------:R-:W-:Y:S02]  /*4d40*/  @P0 LOP3.LUT R8, R9, 0xffff, RZ, 0xc0, !PT ;  /* 0x0000ffff09080812 */ /* 0x000fe400078ec0ff */
[----:B------:R-:W-:Y:S02]  /*4d50*/  @P0 R2UR UR6, R6 ;  /* 0x00000000060602ca */ /* 0x000fe400000e0000 */
[----:B------:R-:W-:Y:S02]  /*4d60*/  PRMT R0, RZ, 0x654, R0 ;  /* 0x00000654ff007816 */ /* 0x000fe40000000000 */
[----:B------:R-:W-:Y:S02]  /*4d70*/  @P0 R2UR UR5, R8 ;  /* 0x00000000080502ca */ /* 0x000fe400000e0000 */
[----:B------:R2:W-:Y:S03]  /*4d80*/  SYNCS.ARRIVE.TRANS64.RED.A1T0 RZ, [R0+URZ], RZ ;  /* 0x000000ff00ff79a7 */ /* 0x0005e600081004ff */
[----:B------:R-:W-:Y:S04]  /*4d90*/  @UP1 UMOV UR29, UR4 ;  /* 0x00000004001d1c82 */ /* 0x000fe80008000000 */
[----:B------:R-:W-:Y:S04]  /*4da0*/  @UP1 UMOV UR14, UR6 ;  /* 0x00000006000e1c82 */ /* 0x000fe80008000000 */
[----:B------:R-:W-:Y:S01]  /*4db0*/  @UP1 UMOV UR13, UR5 ;  /* 0x00000005000d1c82 */ /* 0x000fe20008000000 */
[----:B------:R-:W-:Y:S05]  /*4dc0*/  BRA.U !UP0, `(.L_x_93) ;  /* 0x0000000108a47547 */ /* 0x000fea000b800000 */
[----:B------:R-:W-:Y:S02]  /*4dd0*/  UIMAD.WIDE.U32 UR18, UR13, UR47, URZ ;  /* 0x0000002f0d1272a5 */ /* 0x000fe4000f8e00ff */
[----:B------:R-:W-:Y:S02]  /*4de0*/  UIMAD.WIDE.U32 UR26, UR14, UR44, URZ ;  /* 0x0000002c0e1a72a5 */ /* 0x000fe4000f8e00ff */
[----:B------:R-:W-:Y:S02]  /*4df0*/  USEL UR4, UR30, UR41, !UP5 ;  /* 0x000000291e047287 */ /* 0x000fe4000e800000 */
[----:B------:R-:W-:Y:S02]  /*4e00*/  USEL UR7, UR31, UR43, !UP6 ;  /* 0x0000002b1f077287 */ /* 0x000fe4000f000000 */
[----:B-1----:R-:W-:Y:S02]  /*4e10*/  UIMAD.WIDE.U32 UR8, UR4, UR22, URZ ;  /* 0x00000016040872a5 */ /* 0x002fe4000f8e00ff */
[----:B------:R-:W-:Y:S01]  /*4e20*/  UIMAD.WIDE.U32 UR10, UR7, UR22, URZ ;  /* 0x00000016070a72a5 */ /* 0x000fe2000f8e00ff */
[----:B------:R-:W-:Y:S02]  /*4e30*/  UMOV UR5, UR19 ;  /* 0x0000001300057c82 */ /* 0x000fe40008000000 */
[----:B------:R-:W-:Y:S03]  /*4e40*/  USHF.R.U32.HI UR6, URZ, UR49, UR5 ;  /* 0x00000031ff067299 */ /* 0x000fe60008011605 */
[----:B------:R-:W-:Y:S01]  /*4e50*/  UMOV UR5, UR27 ;  /* 0x0000001b00057c82 */ /* 0x000fe20008000000 */
[----:B------:R-:W-:Y:S02]  /*4e60*/  USEL UR6, UR13, UR6, !UP5 ;  /* 0x000000060d067287 */ /* 0x000fe4000e800000 */
[----:B------:R-:W-:Y:S03]  /*4e70*/  USHF.R.U32.HI UR12, URZ, UR45, UR5 ;  /* 0x0000002dff0c7299 */ /* 0x000fe60008011605 */
[----:B------:R-:W-:Y:S02]  /*4e80*/  UMOV UR5, UR9 ;  /* 0x0000000900057c82 */ /* 0x000fe40008000000 */
[----:B------:R-:W-:Y:S03]  /*4e90*/  @UP4 USHF.R.U32.HI UR4, URZ, UR23, UR5 ;  /* 0x00000017ff044299 */ /* 0x000fe60008011605 */
[----:B------:R-:W-:Y:S01]  /*4ea0*/  UMOV UR5, UR11 ;  /* 0x0000000b00057c82 */ /* 0x000fe20008000000 */
[----:B------:R-:W-:Y:S02]  /*4eb0*/  UIMAD UR4, UR42, UR4, URZ ;  /* 0x000000042a0472a4 */ /* 0x000fe4000f8e02ff */
[----:B------:R-:W-:Y:S02]  /*4ec0*/  @UP4 USHF.R.U32.HI UR7, URZ, UR23, UR5 ;  /* 0x00000017ff074299 */ /* 0x000fe40008011605 */
[----:B------:R-:W-:Y:S02]  /*4ed0*/  UIMAD.WIDE.U32 UR10, UR6, UR22, URZ ;  /* 0x00000016060a72a5 */ /* 0x000fe4000f8e00ff */
[----:B------:R-:W-:Y:S02]  /*4ee0*/  USEL UR5, UR14, UR12, !UP6 ;  /* 0x0000000c0e057287 */ /* 0x000fe4000f000000 */
[----:B------:R-:W-:Y:S02]  /*4ef0*/  UIMAD UR8, UR42, UR7, URZ ;  /* 0x000000072a0872a4 */ /* 0x000fe4000f8e02ff */
[----:B------:R-:W-:Y:S03]  /*4f00*/  UISETP.GE.AND UP0, UPT, UR6, UR4, UPT ;  /* 0x000000040600728c */ /* 0x000fe6000bf06270 */
[----:B------:R-:W-:Y:S01]  /*4f10*/  UMOV UR4, UR11 ;  /* 0x0000000b00047c82 */ /* 0x000fe20008000000 */
[----:B------:R-:W-:Y:S02]  /*4f20*/  UISETP.GE.OR UP0, UPT, UR5, UR8, UP0 ;  /* 0x000000080500728c */ /* 0x000fe40008706670 */
[----:B------:R-:W-:Y:S02]  /*4f30*/  USHF.R.U32.HI UR4, URZ, UR23, UR4 ;  /* 0x00000017ff047299 */ /* 0x000fe40008011604 */
[----:B------:R-:W-:Y:S02]  /*4f40*/  UIMAD.WIDE.U32 UR8, UR5, UR22, URZ ;  /* 0x00000016050872a5 */ /* 0x000fe4000f8e00ff */
[----:B------:R-:W-:Y:S04]  /*4f50*/  USEL UR10, UR6, UR4, !UP4 ;  /* 0x00000004060a7287 */ /* 0x000fe8000e000000 */
[----:B------:R-:W-:Y:S01]  /*4f60*/  UIADD3 UR11, UPT, UPT, -UR10, URZ, URZ ;  /* 0x000000ff0a0b7290 */ /* 0x000fe2000fffe1ff */
[----:B------:R-:W-:Y:S02]  /*4f70*/  @!UP0 UMOV UR4, UR9 ;  /* 0x0000000900048c82 */ /* 0x000fe40008000000 */
[----:B------:R-:W-:Y:S02]  /*4f80*/  @!UP0 USHF.R.U32.HI UR4, URZ, UR23, UR4 ;  /* 0x00000017ff048299 */ /* 0x000fe40008011604 */
[----:B------:R-:W-:Y:S02]  /*4f90*/  UIMAD UR8, UR42, UR11, UR6 ;  /* 0x0000000b2a0872a4 */ /* 0x000fe4000f8e0206 */
[----:B------:R-:W-:Y:S04]  /*4fa0*/  @!UP0 USEL UR4, UR5, UR4, !UP4 ;  /* 0x0000000405048287 */ /* 0x000fe8000e000000 */
[----:B------:R-:W-:Y:S02]  /*4fb0*/  @!UP0 UIMAD UR8, UR7, UR8, UR4 ;  /* 0x00000008070882a4 */ /* 0x000fe4000f8e0204 */
[----:B------:R-:W-:Y:S02]  /*4fc0*/  @!UP0 UIADD3 UR9, UPT, UPT, UR10, -UR4, URZ ;  /* 0x800000040a098290 */ /* 0x000fe4000fffe0ff */
[----:B------:R-:W-:Y:S02]  /*4fd0*/  UIADD3 UR4, UPT, UPT, -UR5, URZ, URZ ;  /* 0x000000ff05047290 */ /* 0x000fe4000fffe1ff */
[----:B------:R-:W-:Y:S02]  /*4fe0*/  UIADD3 UR7, UPT, UPT, -UR6, URZ, URZ ;  /* 0x000000ff06077290 */ /* 0x000fe4000fffe1ff */
[----:B------:R-:W-:Y:S02]  /*4ff0*/  @!UP0 UIMAD UR6, UR9, UR42, UR5 ;  /* 0x0000002a090682a4 */ /* 0x000fe4000f8e0205 */
[----:B------:R-:W-:Y:S02]  /*5000*/  UIMAD UR14, UR15, UR4, UR14 ;  /* 0x000000040f0e72a4 */ /* 0x000fe4000f8e020e */
[----:B------:R-:W-:Y:S01]  /*5010*/  UIMAD UR13, UR46, UR7, UR13 ;  /* 0x000000072e0d72a4 */ /* 0x000fe2000f8e020d */
[----:B------:R-:W-:Y:S02]  /*5020*/  @!UP0 UMOV UR5, UR8 ;  /* 0x0000000800058c82 */ /* 0x000fe40008000000 */
[----:B------:R-:W-:Y:S02]  /*5030*/  UIMAD UR14, UR5, UR15, UR14 ;  /* 0x0000000f050e72a4 */ /* 0x000fe4000f8e020e */
[----:B------:R-:W-:Y:S11]  /*5040*/  UIMAD UR13, UR6, UR46, UR13 ;  /* 0x0000002e060d72a4 */ /* 0x000ff6000f8e020d */
[----:B------:R-:W-:Y:S01]  /*5050*/  @!UPT UIADD3 URZ, UPT, UPT, URZ, URZ, URZ ;  /* 0x000000fffffff290 */ /* 0x000fe2000fffe0ff */
.L_x_93:
[----:B------:R-:W3:Y:S01]  /*5060*/  @!UP2 LDCU.128 UR8, c[0x0][0xb10] ;  /* 0x00016200ff08a7ac */ /* 0x000ee20008000c00 */
[C---:B------:R-:W-:Y:S02]  /*5070*/  ISETP.NE.U32.AND P1, PT, R4.reuse, RZ, PT ;  /* 0x000000ff0400720c */ /* 0x040fe40003f25070 */
[----:B------:R-:W-:Y:S02]  /*5080*/  ISETP.NE.U32.AND P0, PT, R4, RZ, PT ;  /* 0x000000ff0400720c */ /* 0x000fe40003f05070 */
[C---:B------:R-:W-:Y:S02]  /*5090*/  ISETP.NE.AND.EX P1, PT, R5.reuse, RZ, PT, P1 ;  /* 0x000000ff0500720c */ /* 0x040fe40003f25310 */
[----:B------:R-:W-:Y:S01]  /*50a0*/  ISETP.NE.AND.EX P0, PT, R5, RZ, PT, P0 ;  /* 0x000000ff0500720c */ /* 0x000fe20003f05300 */
[----:B------:R-:W4:Y:S01]  /*50b0*/  @!UP2 LDCU UR5, c[0x0][0xb0c] ;  /* 0x00016180ff05a7ac */ /* 0x000f220008000800 */
[----:B------:R-:W-:Y:S01]  /*50c0*/  SHF.L.U32 R9, R15, 0x1f, RZ ;  /* 0x0000001f0f097819 */ /* 0x000fe200000006ff */
[----:B------:R-:W-:Y:S02]  /*50d0*/  USHF.L.U32 UR35, UR16, 0x6, URZ ;  /* 0x0000000610237899 */ /* 0x000fe400080006ff */
[----:B------:R-:W-:Y:S02]  /*50e0*/  USHF.L.U32 UR34, UR20, 0x8, URZ ;  /* 0x0000000814227899 */ /* 0x000fe400080006ff */
[----:B---3--:R-:W-:Y:S07]  /*50f0*/  UIMAD.WIDE.U32 UR6, UR14, UR8, URZ ;  /* 0x000000080e0672a5 */ /* 0x008fee000f8e00ff */
[----:B------:R-:W-:Y:S01]  /*5100*/  @!UP2 UMOV UR4, UR7 ;  /* 0x000000070004ac82 */ /* 0x000fe20008000000 */
[----:B----4-:R-:W-:Y:S02]  /*5110*/  @!UP2 UISETP.NE.AND UP0, UPT, UR5, 0x1, UPT ;  /* 0x000000010500a88c */ /* 0x010fe4000bf05270 */
[----:B------:R-:W-:Y:S02]  /*5120*/  @!UP2 USHF.R.U32.HI UR4, URZ, UR9, UR4 ;  /* 0x00000009ff04a299 */ /* 0x000fe40008011604 */
[----:B------:R-:W-:Y:S02]  /*5130*/  UIMAD.WIDE.U32 UR6, UR13, UR11, URZ ;  /* 0x0000000b0d0672a5 */ /* 0x000fe4000f8e00ff */
[----:B------:R-:W-:Y:S02]  /*5140*/  @!UP2 USEL UR8, UR14, UR4, !UP0 ;  /* 0x000000040e08a287 */ /* 0x000fe4000c000000 */
[----:B------:R-:W-:Y:S03]  /*5150*/  @!UP2 UISETP.NE.AND UP0, UPT, UR10, 0x1, UPT ;  /* 0x000000010a00a88c */ /* 0x000fe6000bf05270 */
[----:B------:R-:W-:Y:S02]  /*5160*/  @!UP2 UMOV UR6, UR7 ;  /* 0x000000070006ac82 */ /* 0x000fe40008000000 */
[----:B------:R-:W3:Y:S02]  /*5170*/  @!UP2 LDCU UR4, c[0x0][0xb20] ;  /* 0x00016400ff04a7ac */ /* 0x000ee40008000800 */
[----:B---3--:R-:W-:Y:S04]  /*5180*/  @!UP2 USHF.R.U32.HI UR6, URZ, UR4, UR6 ;  /* 0x00000004ff06a299 */ /* 0x008fe80008011606 */
[----:B------:R-:W-:Y:S04]  /*5190*/  @!UP2 USEL UR6, UR13, UR6, !UP0 ;  /* 0x000000060d06a287 */ /* 0x000fe8000c000000 */
[----:B------:R-:W-:Y:S02]  /*51a0*/  @!UP2 UIADD3 UR4, UPT, UPT, -UR8, UR6, URZ ;  /* 0x000000060804a290 */ /* 0x000fe4000fffe1ff */
[----:B------:R-:W-:Y:S02]  /*51b0*/  @!UP2 UIADD3 UR6, UPT, UPT, UR8, -UR6, URZ ;  /* 0x800000060806a290 */ /* 0x000fe4000fffe0ff */
[----:B------:R-:W-:Y:S02]  /*51c0*/  @!UP2 UIMAD UR14, UR4, UR5, UR14 ;  /* 0x00000005040ea2a4 */ /* 0x000fe4000f8e020e */
[----:B------:R-:W-:Y:S01]  /*51d0*/  @!UP2 UIMAD UR13, UR6, UR10, UR13 ;  /* 0x0000000a060da2a4 */ /* 0x000fe2000f8e020d */
[----:B------:R-:W-:Y:S11]  /*51e0*/  BRA.U UP3, `(.L_x_94) ;  /* 0x0000000103107547 */ /* 0x000ff6000b800000 */
[----:B--2---:R-:W-:Y:S04]  /*51f0*/  MOV R0, UR48 ;  /* 0x0000003000007c02 */ /* 0x004fe80008000f00 */
[----:B------:R-:W-:Y:S04]  /*5200*/  SHF.L.U32 R11, R0, 0x1f, RZ ;  /* 0x0000001f000b7819 */ /* 0x000fe800000006ff */
[----:B------:R-:W2:Y:S02]  /*5210*/  SYNCS.PHASECHK.TRANS64.TRYWAIT P2, [UR21+0x188], R11 ;  /* 0x0001880bff0075a7 */ /* 0x000ea40008041115 */
[----:B--2---:R-:W-:Y:S05]  /*5220*/  @!P2 BRA `(.L_x_95) ;  /* 0x0000005c0038a947 */ /* 0x004fea0003800000 */
.L_x_94:
[----:B------:R-:W-:Y:S05]  /*5230*/  @!P1 BRA `(.L_x_96) ;  /* 0x0000000000309947 */ /* 0x000fea0003800000 */
[----:B------:R-:W-:Y:S01]  /*5240*/  ISETP.NE.U32.AND P1, PT, R2, RZ, PT ;  /* 0x000000ff0200720c */ /* 0x000fe20003f25070 */
[----:B------:R-:W3:Y:S01]  /*5250*/  LDCU.64 UR4, c[0x0][0x358] ;  /* 0x00006b00ff0477ac */ /* 0x000ee20008000a00 */
[----:B------:R-:W-:Y:S02]  /*5260*/  IMAD.MOV.U32 R85, RZ, RZ, 0x1 ;  /* 0x00000001ff557424 */ /* 0x000fe400078e00ff */
[----:B------:R-:W-:Y:S11]  /*5270*/  ISETP.NE.AND.EX P1, PT, R3, RZ, PT, P1 ;  /* 0x000000ff0300720c */ /* 0x000ff60003f25310 */
[----:B------:R-:W-:Y:S02]  /*5280*/  @!UPT UIADD3 URZ, UPT, UPT, URZ, URZ, URZ ;  /* 0x000000fffffff290 */ /* 0x000fe4000fffe0ff */
[----:B--2---:R-:W2:Y:S01]  /*5290*/  @P1 LDC.64 R10, c[0x0][0x888] ;  /* 0x00022200ff0a1b82 */ /* 0x004ea20000000a00 */
[----:B------:R-:W-:Y:S04]  /*52a0*/  @P1 IMAD R0, R4, UR36, RZ ;  /* 0x0000002404001c24 */ /* 0x000fe8000f8e02ff */
[----:B--2---:R-:W-:Y:S04]  /*52b0*/  @P1 IMAD.WIDE R10, R0, 0x4, R10 ;  /* 0x00000004000a1825 */ /* 0x004fe800078e020a */
[----:B------:R-:W-:Y:S01]  /*52c0*/  HFMA2 R0, -RZ, RZ, 0, 5.9604644775390625e-08 ;  /* 0x00000001ff007431 */ /* 0x000fe200000001ff */
[----:B---3-5:R3:W5:Y:S04]  /*52d0*/  @P1 LDG.E R41, desc[UR4][R10.64] ;  /* 0x000000040a291981 */ /* 0x028768000c1e1900 */
[----:B------:R-:W-:Y:S01]  /*52e0*/  @!P1 PRMT R85, R0, 0x7610, R85 ;  /* 0x0000761000559816 */ /* 0x000fe20000000055 */
[----:B---3--:R-:W4:Y:S06]  /*52f0*/  @!P1 LDC R41, c[0x0][0x880] ;  /* 0x00022000ff299b82 */ /* 0x008f2c0000000800 */
.L_x_96:
[----:B----45:R-:W-:Y:S01]  /*5300*/  @!P0 FSETP.EQ.AND P1, PT, R41, RZ, PT ;  /* 0x000000ff2900820b */ /* 0x030fe20003f22000 */
[----:B------:R-:W-:Y:S01]  /*5310*/  @!UPT UIADD3 URZ, UPT, UPT, URZ, URZ, URZ ;  /* 0x000000fffffff290 */ /* 0x000fe2000fffe0ff */
[----:B------:R-:W-:Y:S11]  /*5320*/  @!P0 BRA `(.L_x_97) ;  /* 0x0000000000188947 */ /* 0x000ff60003800000 */
[----:B------:R-:W-:Y:S02]  /*5330*/  LOP3.LUT P0, RZ, R85, 0xff, RZ, 0xc0, !PT ;  /* 0x000000ff55ff7812 */ /* 0x000fe4000780c0ff */
[----:B------:R-:W-:Y:S04]  /*5340*/  ISETP.NE.U32.AND P1, PT, R2, RZ, PT ;  /* 0x000000ff0200720c */ /* 0x000fe80003f25070 */
[----:B------:R-:W-:Y:S04]  /*5350*/  ISETP.NE.AND.EX P1, PT, R3, RZ, PT, P1 ;  /* 0x000000ff0300720c */ /* 0x000fe80003f25310 */
[----:B------:R-:W-:Y:S03]  /*5360*/  PLOP3.LUT P1, PT, P1, PT, PT, 0x8, 0x80 ;  /* 0x000000000080781c */ /* 0x000fe60000f2e170 */
[----:B------:R-:W-:Y:S11]  /*5370*/  @P0 FSETP.EQ.AND P1, PT, R41, RZ, PT ;  /* 0x000000ff2900020b */ /* 0x000ff60003f22000 */
[----:B------:R-:W-:Y:S02]  /*5380*/  @!UPT UIADD3 URZ, UPT, UPT, URZ, URZ, URZ ;  /* 0x000000fffffff290 */ /* 0x000fe4000fffe0ff */
.L_x_97:
[----:B------:R-:W3:Y:S01]  /*5390*/  SYNCS.PHASECHK.TRANS64.TRYWAIT P2, [UR21+0x160], R9 ;  /* 0x00016009ff0075a7 */ /* 0x000ee20008041115 */
[----:B------:R-:W-:Y:S04]  /*53a0*/  ELECT P0, URZ, PT ;  /* 0x0000000000ff782f */ /* 0x000fe80003800000 */
[----:B------:R-:W-:Y:S11]  /*53b0*/  PLOP3.LUT P1, PT, P1, P0, PT, 0xf2, 0x2f ;  /* 0x00000000002f781c */ /* 0x000ff60000f21e72 */
[----:B------:R-:W-:Y:S02]  /*53c0*/  @!UPT UIADD3 URZ, UPT, UPT, URZ, URZ, URZ ;  /* 0x000000fffffff290 */ /* 0x000fe4000fffe0ff */
[----:B------:R-:W-:Y:S05]  /*53d0*/  @!P1 IADD3 R8, P0, PT, R16, 0x580, RZ ;  /* 0x0000058010089810 */ /* 0x000fea0007f1e0ff */
[----:B------:R-:W-:Y:S01]  /*53e0*/  @!P1 IMAD.X R6, RZ, RZ, R17, P0 ;  /* 0x000000ffff069224 */ /* 0x000fe200000e0611 */
[----:B---3--:R-:W-:Y:S07]  /*53f0*/  @!P2 BRA `(.L_x_98) ;  /* 0x0000005800dca947 */ /* 0x008fee0003800000 */
.L_x_211:
[----:B------:R-:W-:Y:S01]  /*5400*/  @!P1 R2UR UR5, R8 ;  /* 0x00000000080592ca */ /* 0x000fe200000e0000 */
[----:B------:R-:W-:Y:S01]  /*5410*/  VOTEU.ALL UP0, P1 ;  /* 0x0000000000ff7886 */ /* 0x000fe20000800000 */
[----:B------:R-:W-:Y:S01]  /*5420*/  @!P1 R2UR UR4, R6 ;  /* 0x00000000060492ca */ /* 0x000fe200000e0000 */
[----:B--2---:R-:W-:Y:S01]  /*5430*/  @!P1 IMAD.MOV.U32 R0, RZ, RZ, 0x1000 ;  /* 0x00001000ff009424 */ /* 0x004fe200078e00ff */
[----:B------:R-:W-:Y:S01]  /*5440*/  UMOV UR6, 0x0 ;  /* 0x0000000000067882 */ /* 0x000fe20000000000 */
[----:B------:R-:W-:Y:S01]  /*5450*/  UMOV UR7, 0x10000000 ;  /* 0x1000000000077882 */ /* 0x000fe20000000000 */
[----:B------:R-:W-:Y:S01]  /*5460*/  @!UP0 UIADD3 UR32, UPT, UPT, UR21, 0x400, URZ ;  /* 0x0000040015208890 */ /* 0x000fe2000fffe0ff */
[----:B------:R-:W-:Y:S01]  /*5470*/  @!P1 IADD3 R8, P0, PT, R16, 0x580, RZ ;  /* 0x0000058010089810 */ /* 0x000fe20007f1e0ff */
[----:B------:R-:W-:Y:S04]  /*5480*/  VOTEU.ALL UP0, P1 ;  /* 0x0000000000ff7886 */ /* 0x000fe80000800000 */
[----:B------:R-:W-:Y:S02]  /*5490*/  @!P1 IMAD.X R6, RZ, RZ, R17, P0 ;  /* 0x000000ffff069224 */ /* 0x000fe400000e0611 */
[----:B------:R-:W-:Y:S02]  /*54a0*/  IMAD.U32 R10, RZ, RZ, UR5 ;  /* 0x00000005ff0a7e24 */ /* 0x000fe4000f8e00ff */
[----:B------:R-:W-:Y:S03]  /*54b0*/  IMAD.U32 R11, RZ, RZ, UR4 ;  /* 0x00000004ff0b7e24 */ /* 0x000fe6000f8e00ff */
[----:B------:R-:W-:Y:S02]  /*54c0*/  @!P1 R2UR UR4, R10 ;  /* 0x000000000a0492ca */ /* 0x000fe400000e0000 */
[----:B------:R-:W-:Y:S11]  /*54d0*/  @!P1 R2UR UR5, R11 ;  /* 0x000000000b0592ca */ /* 0x000ff600000e0000 */
[----:B------:R-:W-:Y:S02]  /*54e0*/  @!UPT UIADD3 URZ, UPT, UPT, URZ, URZ, URZ ;  /* 0x000000fffffff290 */ /* 0x000fe4000fffe0ff */
[----:B------:R2:W-:Y:S01]  /*54f0*/  @!UP0 UTMALDG.3D [UR32], [UR4], desc[UR6] ;  /* 0x00000620040085b4 */ /* 0x0005e20008011000 */
[----:B------:R2:W-:Y:S01]  /*5500*/  @!P1 SYNCS.ARRIVE.TRANS64.RED.A0TR RZ, [UR21+0x140], R0 ;  /* 0x00014000ffff99a7 */ /* 0x0005e20008300415 */
[----:B------:R-:W-:Y:S01]  /*5510*/  SYNCS.ARRIVE.TRANS64.RED.A1T0 RZ, [UR40], RZ ;  /* 0x000000ffffff79a7 */ /* 0x000fe20008100428 */
[----:B------:R-:W3:Y:S02]  /*5520*/  SYNCS.PHASECHK.TRANS64.TRYWAIT P2, [UR21+0x168], R9 ;  /* 0x00016809ff0075a7 */ /* 0x000ee40008041115 */
[----:B--23--:R-:W-:Y:S05]  /*5530*/  @!P2 BRA `(.L_x_99) ;  /* 0x0000005800a4a947 */ /* 0x00cfea0003800000 */
.L_x_213:
        /* <DEDUP_REMOVED lines=8> */
[----:B------:R-:W-:Y:S01]  /*55c0*/  @!UP0 UIADD3 UR24, UPT, UPT, UR21, 0x1400, URZ ;  /* 0x0000140015188890 */ /* 0x000fe2000fffe0ff */
[----:B------:R-:W-:Y:S01]  /*55d0*/  VOTEU.ALL UP0, P1 ;  /* 0x0000000000ff7886 */ /* 0x000fe20000800000 */
[----:B------:R-:W-:Y:S01]  /*55e0*/  UMOV UR27, UR35 ;  /* 0x00000023001b7c82 */ /* 0x000fe20008000000 */
[----:B------:R-:W-:Y:S02]  /*55f0*/  UMOV UR28, UR36 ;  /* 0x00000024001c7c82 */ /* 0x000fe40008000000 */
[----:B------:R-:W-:Y:S02]  /*5600*/  IMAD.U32 R10, RZ, RZ, UR5 ;  /* 0x00000005ff0a7e24 */ /* 0x000fe4000f8e00ff */
[----:B------:R-:W-:Y:S02]  /*5610*/  IMAD.U32 R11, RZ, RZ, UR4 ;  /* 0x00000004ff0b7e24 */ /* 0x000fe4000f8e00ff */
[----:B------:R-:W-:Y:S01]  /*5620*/  @!P1 IMAD.X R6, RZ, RZ, R17, P0 ;  /* 0x000000ffff069224 */ /* 0x000fe200000e0611 */
        /* <DEDUP_REMOVED lines=8> */
.L_x_215:
[----:B------:R-:W-:Y:S01]  /*56b0*/  @!P1 R2UR UR5, R8 ;  /* 0x00000000080592ca */ /* 0x000fe200000e0000 */
[----:B------:R-:W-:Y:S01]  /*56c0*/  VOTEU.ALL UP0, P1 ;  /* 0x0000000000ff7886 */ /* 0x000fe20000800000 */
[----:B------:R-:W-:Y:S01]  /*56d0*/  @!P1 R2UR UR4, R6 ;  /* 0x00000000060492ca */ /* 0x000fe200000e0000 */
[----:B--2---:R-:W-:Y:S01]  /*56e0*/  @!P1 IMAD.MOV.U32 R0, RZ, RZ, 0x1000 ;  /* 0x00001000ff009424 */ /* 0x004fe200078e00ff */
[----:B------:R-:W-:Y:S01]  /*56f0*/  UMOV UR6, 0x0 ;  /* 0x0000000000067882 */ /* 0x000fe20000000000 */
[----:B------:R-:W-:Y:S01]  /*5700*/  UMOV UR7, 0x10000000 ;  /* 0x1000000000077882 */ /* 0x000fe20000000000 */
[----:B------:R-:W-:Y:S01]  /*5710*/  @!UP0 UIADD3 UR18, UPT, UPT, UR34, 0x80, URZ ;  /* 0x0000008022128890 */ /* 0x000fe2000fffe0ff */
[----:B------:R-:W-:Y:S01]  /*5720*/  VIADD R14, R14, 0x1 ;  /* 0x000000010e0e7836 */ /* 0x000fe20000000000 */
[----:B------:R-:W-:Y:S01]  /*5730*/  @!UP0 UIADD3 UR16, UPT, UPT, UR21, 0x2400, URZ ;  /* 0x0000240015108890 */ /* 0x000fe2000fffe0ff */
[----:B------:R-:W-:Y:S01]  /*5740*/  VOTEU.ALL UP0, P1 ;  /* 0x0000000000ff7886 */ /* 0x000fe20000800000 */
[----:B------:R-:W-:Y:S01]  /*5750*/  UMOV UR19, UR35 ;  /* 0x0000002300137c82 */ /* 0x000fe20008000000 */
[----:B------:R-:W-:Y:S02]  /*5760*/  UMOV UR20, UR36 ;  /* 0x0000002400147c82 */ /* 0x000fe40008000000 */
        /* <DEDUP_REMOVED lines=10> */
.L_x_217:
[----:B------:R-:W-:Y:S01]  /*5810*/  @!P1 IADD3 R6, P0, PT, R16, 0x580, RZ ;  /* 0x0000058010069810 */ /* 0x000fe20007f1e0ff */
[----:B------:R-:W-:Y:S01]  /*5820*/  VOTEU.ALL UP0, P1 ;  /* 0x0000000000ff7886 */ /* 0x000fe20000800000 */
[----:B------:R-:W-:Y:S01]  /*5830*/  UMOV UR6, 0x0 ;  /* 0x0000000000067882 */ /* 0x000fe20000000000 */
[----:B------:R-:W-:Y:S01]  /*5840*/  UMOV UR7, 0x10000000 ;  /* 0x1000000000077882 */ /* 0x000fe20000000000 */
[----:B------:R-:W-:Y:S01]  /*5850*/  @!P1 R2UR UR5, R6 ;  /* 0x00000000060592ca */ /* 0x000fe200000e0000 */
[----:B--2---:R-:W-:Y:S01]  /*5860*/  @!P1 IMAD.X R0, RZ, RZ, R17, P0 ;  /* 0x000000ffff009224 */ /* 0x004fe200000e0611 */
[----:B------:R-:W-:Y:S01]  /*5870*/  @!UP0 UIADD3 UR10, UPT, UPT, UR34, 0xc0, URZ ;  /* 0x000000c0220a8890 */ /* 0x000fe2000fffe0ff */
[----:B------:R-:W-:Y:S01]  /*5880*/  R2UR UR16, R87 ;  /* 0x00000000571072ca */ /* 0x000fe200000e0000 */
[----:B------:R-:W-:Y:S01]  /*5890*/  @!UP0 UIADD3 UR8, UPT, UPT, UR21, 0x3400, URZ ;  /* 0x0000340015088890 */ /* 0x000fe2000fffe0ff */
[----:B------:R-:W-:Y:S01]  /*58a0*/  ISETP.NE.AND P0, PT, R14, 0x2, PT ;  /* 0x000000020e00780c */ /* 0x000fe20003f05270 */
[----:B------:R-:W-:Y:S01]  /*58b0*/  @!UP0 UIADD3 UR9, UPT, UPT, UR21, 0x158, URZ ;  /* 0x0000015815098890 */ /* 0x000fe2000fffe0ff */
[----:B------:R-:W-:Y:S01]  /*58c0*/  @!P1 R2UR UR4, R0 ;  /* 0x00000000000492ca */ /* 0x000fe200000e0000 */
[----:B------:R-:W-:Y:S01]  /*58d0*/  VOTEU.ALL UP0, P1 ;  /* 0x0000000000ff7886 */ /* 0x000fe20000800000 */
[----:B------:R-:W-:Y:S01]  /*58e0*/  UMOV UR11, UR35 ;  /* 0x00000023000b7c82 */ /* 0x000fe20008000000 */
[----:B------:R-:W-:Y:S01]  /*58f0*/  UMOV UR12, UR36 ;  /* 0x00000024000c7c82 */ /* 0x000fe20008000000 */
[----:B------:R-:W-:Y:S01]  /*5900*/  SEL R0, RZ, 0x1, P0 ;  /* 0x00000001ff007807 */ /* 0x000fe20000000000 */
[----:B------:R-:W-:Y:S01]  /*5910*/  UPLOP3.LUT UP3, UPT, UPT, UPT, UPT, 0x80, 0x8 ;  /* 0x000000000008789c */ /* 0x000fe20003f6f070 */
[----:B------:R-:W-:Y:S01]  /*5920*/  IMAD.U32 R8, RZ, RZ, UR5 ;  /* 0x00000005ff087e24 */ /* 0x000fe2000f8e00ff */
[----:B------:R-:W-:Y:S01]  /*5930*/  LOP3.LUT R15, R15, 0x1, RZ, 0x3c, !PT ;  /* 0x000000010f0f7812 */ /* 0x000fe200078e3cff */
[----:B------:R-:W-:Y:S01]  /*5940*/  UMOV UR36, UR29 ;  /* 0x0000001d00247c82 */ /* 0x000fe20008000000 */
[----:B------:R-:W-:Y:S01]  /*5950*/  LOP3.LUT R13, R13, R0, RZ, 0x3c, !PT ;  /* 0x000000000d0d7212 */ /* 0x000fe200078e3cff */
[----:B------:R-:W-:Y:S01]  /*5960*/  UIADD3 UR20, UPT, UPT, UR13, UR16, URZ ;  /* 0x000000100d147290 */ /* 0x000fe2000fffe0ff */
[----:B------:R-:W-:Y:S01]  /*5970*/  SEL R14, R14, RZ, P0 ;  /* 0x000000ff0e0e7207 */ /* 0x000fe20000000000 */
[----:B------:R-:W-:Y:S01]  /*5980*/  UIADD3 UR16, UPT, UPT, UR14, UR59, URZ ;  /* 0x0000003b0e107290 */ /* 0x000fe2000fffe0ff */
[----:B------:R-:W-:Y:S01]  /*5990*/  IMAD.U32 R9, RZ, RZ, UR4 ;  /* 0x00000004ff097e24 */ /* 0x000fe2000f8e00ff */
[----:B------:R-:W-:Y:S04]  /*59a0*/  @!P1 R2UR UR4, R8 ;  /* 0x00000000080492ca */ /* 0x000fe800000e0000 */
[----:B------:R-:W-:Y:S11]  /*59b0*/  @!P1 R2UR UR5, R9 ;  /* 0x00000000090592ca */ /* 0x000ff600000e0000 */
[----:B------:R-:W-:Y:S02]  /*59c0*/  @!UPT UIADD3 URZ, UPT, UPT, URZ, URZ, URZ ;  /* 0x000000fffffff290 */ /* 0x000fe4000fffe0ff */
[----:B------:R2:W-:Y:S01]  /*59d0*/  @!UP0 UTMALDG.3D [UR8], [UR4], desc[UR6] ;  /* 0x00000608040085b4 */ /* 0x0005e20008011000 */
[----:B------:R2:W-:Y:S01]  /*59e0*/  @!P1 SYNCS.ARRIVE.TRANS64.RED.A0TR RZ, [UR21+0x158], R7 ;  /* 0x00015807ffff99a7 */ /* 0x0005e20008300415 */
[----:B------:R-:W-:Y:S01]  /*59f0*/  SYNCS.ARRIVE.TRANS64.RED.A1T0 RZ, [UR37], RZ ;  /* 0x000000ffffff79a7 */ /* 0x000fe20008100425 */
[----:B------:R-:W-:Y:S05]  /*5a00*/  BRA.U UP1, `(.L_x_102) ;  /* 0xfffffff101747547 */ /* 0x000fea000b83ffff */
[----:B------:R-:W-:-:S04]  /*5a10*/  SHF.L.U32 R3, R15, 0x1f, RZ ;  /* 0x0000001f0f037819 */ /* 0x000fc800000006ff */
[----:B------:R-:W3:Y:S02]  /*5a20*/  SYNCS.PHASECHK.TRANS64.TRYWAIT P0, [UR21+0x160], R3 ;  /* 0x00016003ff0075a7 */ /* 0x000ee40008001115 */
[----:B---3--:R-:W-:Y:S05]  /*5a30*/  @!P0 BRA `(.L_x_103) ;  /* 0x0000005400ac8947 */ /* 0x008fea0003800000 */
.L_x_219:
[----:B------:R-:W4:Y:S02]  /*5a40*/  SYNCS.PHASECHK.TRANS64.TRYWAIT P0, [UR21+0x168], R3 ;  /* 0x00016803ff0075a7 */ /* 0x000f240008001115 */
[----:B----4-:R-:W-:Y:S05]  /*5a50*/  @!P0 BRA `(.L_x_104) ;  /* 0x0000005400bc8947 */ /* 0x010fea0003800000 */
.L_x_221:
[----:B------:R-:W4:Y:S02]  /*5a60*/  SYNCS.PHASECHK.TRANS64.TRYWAIT P0, [UR21+0x170], R3 ;  /* 0x00017003ff0075a7 */ /* 0x000f240008001115 */
[----:B----4-:R-:W-:Y:S05]  /*5a70*/  @!P0 BRA `(.L_x_105) ;  /* 0x0000005400cc8947 */ /* 0x010fea0003800000 */
.L_x_223:
[----:B---3--:R-:W-:-:S07]  /*5a80*/  MOV R0, UR21 ;  /* 0x0000001500007c02 */ /* 0x008fce0008000f00 */
.L_x_106:
[----:B---3--:R-:W-:-:S04]  /*5a90*/  SHF.L.U32 R3, R15, 0x1f, RZ ;  /* 0x0000001f0f037819 */ /* 0x008fc800000006ff */
[----:B------:R3:W4:Y:S03]  /*5aa0*/  SYNCS.PHASECHK.TRANS64.TRYWAIT P0, [R0+URZ+0x178], R3 ;  /* 0x00017803000075a7 */ /* 0x00072600080011ff */
[----:B----4-:R-:W-:Y:S05]  /*5ab0*/  @!P0 NANOSLEEP.SYNCS 0x989680 ;  /* 0x009896800000895d */ /* 0x010fea0003900000 */
[----:B------:R-:W4:Y:S02]  /*5ac0*/  @!P0 SYNCS.PHASECHK.TRANS64 P0, [R0+URZ+0x178], R3 ;  /* 0x00017803000085a7 */ /* 0x000f2400080010ff */
[----:B-12-4-:R-:W-:Y:S05]  /*5ad0*/  @P0 EXIT ;  /* 0x000000000000094d */ /* 0x016fea0003800000 */
[----:B------:R-:W-:Y:S05]  /*5ae0*/  BRA `(.L_x_106) ;  /* 0xfffffffc00e87947 */ /* 0x000fea000383ffff */
.L_x_91:
[----:B------:R-:W-:-:S06]  /*5af0*/  UISETP.GE.AND UP0, UPT, UR17, 0x4, UPT ;  /* 0x000000041100788c */ /* 0x000fcc000bf06270 */
[----:B------:R-:W-:-:S13]  /*5b00*/  PLOP3.LUT P0, PT, PT, PT, UP0, 0x80, 0x8 ;  /* 0x000000000008781c */ /* 0x000fda0003f0f008 */
[----:B-1----:R-:W-:Y:S05]  /*5b10*/  @!P0 EXIT ;  /* 0x000000000000894d */ /* 0x002fea0003800000 */
[----:B------:R-:W1:Y:S08]  /*5b20*/  S2UR UR4, SR_CgaCtaId ;  /* 0x00000000000479c3 */ /* 0x000e700000008800 */
[----:B------:R-:W-:Y:S01]  /*5b30*/  BAR.SYNC.DEFER_BLOCKING 0x6, 0xa0 ;  /* 0x0182800000007b1d */ /* 0x000fe20000010000 */
[C---:B------:R-:W-:Y:S01]  /*5b40*/  IMAD.SHL.U32 R7, R95.reuse, 0x40, RZ ;  /* 0x000000405f077824 */ /* 0x040fe200078e00ff */
[C---:B------:R-:W-:Y:S01]  /*5b50*/  LOP3.LUT R97, R95.reuse, 0x60, RZ, 0xc0, !PT ;  /* 0x000000605f617812 */ /* 0x040fe200078ec0ff */
[----:B------:R-:W-:-:S02]  /*5b60*/  IMAD.SHL.U32 R4, R95, 0x20, RZ ;  /* 0x000000205f047824 */ /* 0x000fc400078e00ff */
[----:B------:R-:W-:Y:S02]  /*5b70*/  HFMA2 R36, -RZ, RZ, 0, 0 ;  /* 0x00000000ff247431 */ /* 0x000fe400000001ff */
[----:B------:R-:W-:Y:S01]  /*5b80*/  IMAD.SHL.U32 R6, R95, 0x2, RZ ;  /* 0x000000025f067824 */ /* 0x000fe200078e00ff */
[----:B------:R-:W-:Y:S01]  /*5b90*/  UMOV UR44, 0x400 ;  /* 0x00000400002c7882 */ /* 0x000fe20000000000 */
[----:B------:R-:W2:Y:S01]  /*5ba0*/  LDC.64 R82, c[0x0][0x8b0] ;  /* 0x00022c00ff527b82 */ /* 0x000ea20000000a00 */
[----:B------:R-:W-:Y:S01]  /*5bb0*/  LOP3.LUT R5, R7, 0x180, RZ, 0xc0, !PT ;  /* 0x0000018007057812 */ /* 0x000fe200078ec0ff */
[----:B------:R-:W-:Y:S01]  /*5bc0*/  IMAD.U32 R37, R95, 0x10000, RZ ;  /* 0x000100005f257824 */ /* 0x000fe200078e00ff */
[----:B------:R-:W-:Y:S01]  /*5bd0*/  LOP3.LUT R4, R4, 0xc00, RZ, 0xc0, !PT ;  /* 0x00000c0004047812 */ /* 0x000fe200078ec0ff */
[----:B------:R-:W-:Y:S01]  /*5be0*/  IMAD.MOV.U32 R94, RZ, RZ, RZ ;  /* 0x000000ffff5e7224 */ /* 0x000fe200078e00ff */
[----:B------:R-:W-:Y:S01]  /*5bf0*/  LOP3.LUT R6, R5, 0x20, R6, 0xf8, !PT ;  /* 0x0000002005067812 */ /* 0x000fe200078ef806 */
[----:B------:R-:W-:Y:S01]  /*5c00*/  IMAD.SHL.U32 R5, R95, 0x8, RZ ;  /* 0x000000085f057824 */ /* 0x000fe200078e00ff */
[----:B------:R-:W-:Y:S01]  /*5c10*/  LOP3.LUT R4, R4, 0x40, R7, 0xf8, !PT ;  /* 0x0000004004047812 */ /* 0x000fe200078ef807 */
[----:B------:R-:W3:Y:S01]  /*5c20*/  LDC.64 R80, c[0x0][0x8a8] ;  /* 0x00022a00ff507b82 */ /* 0x000ee20000000a00 */
[----:B------:R-:W-:Y:S01]  /*5c30*/  LOP3.LUT R37, R37, 0x600000, RZ, 0xc0, !PT ;  /* 0x0060000025257812 */ /* 0x000fe200078ec0ff */
[----:B------:R-:W-:Y:S01]  /*5c40*/  IMAD.MOV.U32 R89, RZ, RZ, RZ ;  /* 0x000000ffff597224 */ /* 0x000fe200078e00ff */
[----:B------:R-:W-:-:S02]  /*5c50*/  LOP3.LUT R95, R95, 0x2, RZ, 0xc0, !PT ;  /* 0x000000025f5f7812 */ /* 0x000fc400078ec0ff */
[----:B------:R-:W-:Y:S02]  /*5c60*/  CS2R R92, SRZ ;  /* 0x00000000005c7805 */ /* 0x000fe4000001ff00 */
[----:B------:R-:W-:Y:S01]  /*5c70*/  LOP3.LUT R5, R6, 0x30, R5, 0x78, !PT ;  /* 0x0000003006057812 */ /* 0x000fe200078e7805 */
[----:B------:R-:W4:Y:S01]  /*5c80*/  LDCU UR57, c[0x0][0x370] ;  /* 0x00006e00ff3977ac */ /* 0x000f220008000800 */
[----:B------:R-:W-:Y:S01]  /*5c90*/  LOP3.LUT R4, R4, 0x200, R7, 0xf8, !PT ;  /* 0x0000020004047812 */ /* 0x000fe200078ef807 */
[----:B------:R-:W-:Y:S01]  /*5ca0*/  IMAD.MOV R90, RZ, RZ, -R95 ;  /* 0x000000ffff5a7224 */ /* 0x000fe200078e0a5f */
[----:B------:R-:W-:Y:S01]  /*5cb0*/  MOV R91, RZ ;  /* 0x000000ff005b7202 */ /* 0x000fe20000000f00 */
[----:B-1----:R-:W-:Y:S01]  /*5cc0*/  ULEA UR44, UR4, UR44, 0x18 ;  /* 0x0000002c042c7291 */ /* 0x002fe2000f8ec0ff */
[----:B------:R-:W-:Y:S01]  /*5cd0*/  LOP3.LUT R84, R4, R5, RZ, 0xfc, !PT ;  /* 0x0000000504547212 */ /* 0x000fe200078efcff */
[----:B------:R-:W1:Y:S02]  /*5ce0*/  LDCU.64 UR62, c[0x0][0x348] ;  /* 0x00006900ff3e77ac */ /* 0x000e640008000a00 */
[----:B------:R-:W-:-:S02]  /*5cf0*/  UIADD3 UR4, UPT, UPT, UR44, 0x4400, URZ ;  /* 0x000044002c047890 */ /* 0x000fc4000fffe0ff */
[----:B------:R-:W-:-:S03]  /*5d00*/  UIADD3 UR5, UPT, UPT, UR44, 0x400, URZ ;  /* 0x000004002c057890 */ /* 0x000fc6000fffe0ff */
[----:B------:R-:W4:Y:S01]  /*5d10*/  LDS R0, [UR44+0x240] ;  /* 0x0002402cff007984 */ /* 0x000f220008000800 */
[----:B------:R-:W1:Y:S01]  /*5d20*/  LDCU UR43, c[0x0][0xb0c] ;  /* 0x00016180ff2b77ac */ /* 0x000e620008000800 */
[----:B------:R-:W-:Y:S02]  /*5d30*/  IMAD.U32 R96, RZ, RZ, UR4 ;  /* 0x00000004ff607e24 */ /* 0x000fe4000f8e00ff */
[----:B------:R-:W-:Y:S01]  /*5d40*/  IMAD.U32 R98, RZ, RZ, UR5 ;  /* 0x00000005ff627e24 */ /* 0x000fe2000f8e00ff */
[----:B------:R-:W1:Y:S01]  /*5d50*/  LDCU UR39, c[0x0][0xb30] ;  /* 0x00016600ff2777ac */ /* 0x000e620008000800 */
[----:B------:R-:W1:Y:S01]  /*5d60*/  LDCU.64 UR46, c[0x0][0x888] ;  /* 0x00011100ff2e77ac */ /* 0x000e620008000a00 */
[----:B------:R-:W1:Y:S01]  /*5d70*/  LDCU.64 UR40, c[0x0][0xb28] ;  /* 0x00016500ff2877ac */ /* 0x000e620008000a00 */
[----:B------:R-:W1:Y:S01]  /*5d80*/  LDCU.64 UR60, c[0x0][0x890] ;  /* 0x00011200ff3c77ac */ /* 0x000e620008000a00 */
[----:B------:R-:W1:Y:S01]  /*5d90*/  LDCU.128 UR52, c[0x0][0xb10] ;  /* 0x00016200ff3477ac */ /* 0x000e620008000c00 */
[----:B------:R-:W1:Y:S02]  /*5da0*/  LDCU UR56, c[0x0][0x374] ;  /* 0x00006e80ff3877ac */ /* 0x000e640008000800 */
[----:B-1234-:R-:W-:-:S07]  /*5db0*/  IMAD.IADD R37, R0, 0x1, R37 ;  /* 0x0000000100257824 */ /* 0x01efce00078e0225 */
.L_x_148:
[C---:B------:R-:W-:Y:S02]  /*5dc0*/  LEA R3, R89.reuse, UR44, 0x3 ;  /* 0x0000002c59037c11 */ /* 0x040fe4000f8e18ff */
[----:B------:R-:W-:Y:S02]  /*5dd0*/  SHF.L.U32 R0, R92, 0x1f, RZ ;  /* 0x0000001f5c007819 */ /* 0x000fe400000006ff */
[----:B------:R-:W-:Y:S02]  /*5de0*/  LEA R5, R89, UR44, 0x4 ;  /* 0x0000002c59057c11 */ /* 0x000fe4000f8e20ff */
[----:B-1----:R-:W1:Y:S02]  /*5df0*/  SYNCS.PHASECHK.TRANS64.TRYWAIT P0, [R3+URZ+0x190], R0 ;  /* 0x00019000030075a7 */ /* 0x002e6400080011ff */
[----:B-1----:R-:W-:Y:S05]  /*5e00*/  @!P0 BRA `(.L_x_107) ;  /* 0x0000005400008947 */ /* 0x002fea0003800000 */
.L_x_224:
        /* <DEDUP_REMOVED lines=11> */
[----:B------:R-:W-:Y:S01]  /*5ec0*/  PLOP3.LUT P0, PT, PT, PT, UP1, 0x80, 0x8 ;  /* 0x000000000008781c */ /* 0x000fe20003f0f018 */
[----:B------:R-:W-:Y:S11]  /*5ed0*/  UP2UR UR45, UPR, URZ, 0x2 ;  /* 0x00000002ff2d7883 */ /* 0x000ff60008000000 */
[----:B------:R-:W-:Y:S01]  /*5ee0*/  @!UPT UIADD3 URZ, UPT, UPT, URZ, URZ, URZ ;  /* 0x000000fffffff290 */ /* 0x000fe2000fffe0ff */
[----:B-1----:R-:W-:Y:S02]  /*5ef0*/  @P0 SHF.R.U32.HI R0, RZ, 0x10, R5 ;  /* 0x00000010ff000819 */ /* 0x002fe40000011605 */
        /* <DEDUP_REMOVED lines=12> */
[----:B------:R-:W2:Y:S01]  /*5fc0*/  LDCU UR12, c[0x0][0xb20] ;  /* 0x00016400ff0c77ac */ /* 0x000ea20008000800 */
[----:B------:R-:W-:Y:S02]  /*5fd0*/  UIMAD.WIDE.U32 UR4, UR56, UR55, URZ ;  /* 0x00000037380472a5 */ /* 0x000fe4000f8e00ff */
[----:B------:R-:W-:Y:S02]  /*5fe0*/  UIMAD.WIDE.U32 UR6, UR57, UR52, URZ ;  /* 0x00000034390672a5 */ /* 0x000fe4000f8e00ff */
[----:B------:R-:W-:Y:S02]  /*5ff0*/  UISETP.NE.AND UP0, UPT, UR54, 0x1, UPT ;  /* 0x000000013600788c */ /* 0x000fe4000bf05270 */
[----:B------:R-:W-:Y:S02]  /*6000*/  UIMAD.WIDE.U32 UR8, UR37, UR55, URZ ;  /* 0x00000037250872a5 */ /* 0x000fe4000f8e00ff */
[----:B------:R-:W-:Y:S02]  /*6010*/  UIMAD.WIDE.U32 UR10, UR38, UR52, URZ ;  /* 0x00000034260a72a5 */ /* 0x000fe4000f8e00ff */
[----:B------:R-:W-:Y:S02]  /*6020*/  UISETP.NE.AND UP1, UPT, UR43, 0x1, UPT ;  /* 0x000000012b00788c */ /* 0x000fe4000bf25270 */
[----:B------:R-:W-:Y:S01]  /*6030*/  UISETP.NE.AND UP2, UPT, UR42, 0x1, UPT ;  /* 0x000000012a00788c */ /* 0x000fe2000bf45270 */
[----:B------:R-:W-:Y:S02]  /*6040*/  UMOV UR4, UR5 ;  /* 0x0000000500047c82 */ /* 0x000fe40008000000 */
[----:B--2---:R-:W-:Y:S03]  /*6050*/  USHF.R.U32.HI UR5, URZ, UR12, UR4 ;  /* 0x0000000cff057299 */ /* 0x004fe60008011604 */
[----:B------:R-:W-:Y:S02]  /*6060*/  UMOV UR4, UR7 ;  /* 0x0000000700047c82 */ /* 0x000fe40008000000 */
[----:B------:R-:W-:Y:S02]  /*6070*/  USHF.R.U32.HI UR7, URZ, UR53, UR4 ;  /* 0x00000035ff077299 */ /* 0x000fe40008011604 */
[----:B------:R-:W-:Y:S02]  /*6080*/  USEL UR4, UR56, UR5, !UP0 ;  /* 0x0000000538047287 */ /* 0x000fe4000c000000 */
[----:B------:R-:W-:Y:S01]  /*6090*/  USEL UR7, UR57, UR7, !UP1 ;  /* 0x0000000739077287 */ /* 0x000fe2000c800000 */
[----:B------:R-:W-:Y:S01]  /*60a0*/  UMOV UR5, UR9 ;  /* 0x0000000900057c82 */ /* 0x000fe20008000000 */
[----:B------:R-:W-:Y:S02]  /*60b0*/  UIMAD.WIDE.U32 UR8, UR4, UR40, URZ ;  /* 0x00000028040872a5 */ /* 0x000fe4000f8e00ff */
[----:B------:R-:W-:Y:S03]  /*60c0*/  USHF.R.U32.HI UR6, URZ, UR12, UR5 ;  /* 0x0000000cff067299 */ /* 0x000fe60008011605 */
[----:B------:R-:W-:Y:S01]  /*60d0*/  UMOV UR5, UR11 ;  /* 0x0000000b00057c82 */ /* 0x000fe20008000000 */
[----:B------:R-:W-:Y:S02]  /*60e0*/  UIMAD.WIDE.U32 UR10, UR7, UR40, URZ ;  /* 0x00000028070a72a5 */ /* 0x000fe4000f8e00ff */
[----:B------:R-:W-:Y:S02]  /*60f0*/  USHF.R.U32.HI UR12, URZ, UR53, UR5 ;  /* 0x00000035ff0c7299 */ /* 0x000fe40008011605 */
[----:B------:R-:W-:Y:S01]  /*6100*/  USEL UR6, UR37, UR6, !UP0 ;  /* 0x0000000625067287 */ /* 0x000fe2000c000000 */
[----:B------:R-:W-:Y:S02]  /*6110*/  UMOV UR5, UR9 ;  /* 0x0000000900057c82 */ /* 0x000fe40008000000 */
[----:B------:R-:W-:Y:S01]  /*6120*/  UMOV UR10, UR11 ;  /* 0x0000000b000a7c82 */ /* 0x000fe20008000000 */
[----:B------:R-:W-:Y:S02]  /*6130*/  @UP2 USHF.R.U32.HI UR4, URZ, UR41, UR5 ;  /* 0x00000029ff042299 */ /* 0x000fe40008011605 */
[----:B------:R-:W-:Y:S02]  /*6140*/  @UP2 USHF.R.U32.HI UR7, URZ, UR41, UR10 ;  /* 0x00000029ff072299 */ /* 0x000fe4000801160a */
[----:B------:R-:W-:Y:S02]  /*6150*/  UIMAD UR4, UR42, UR4, URZ ;  /* 0x000000042a0472a4 */ /* 0x000fe4000f8e02ff */
        /* <DEDUP_REMOVED lines=8> */
[----:B------:R-:W-:Y:S02]  /*61e0*/  USEL UR11, UR6, UR4, !UP2 ;  /* 0x00000004060b7287 */ /* 0x000fe4000d000000 */
[----:B------:R-:W-:Y:S02]  /*61f0*/  UIADD3 UR8, UPT, UPT, -UR5, URZ, URZ ;  /* 0x000000ff05087290 */ /* 0x000fe4000fffe1ff */
[----:B------:R-:W-:Y:S01]  /*6200*/  UIADD3 UR10, UPT, UPT, -UR11, URZ, URZ ;  /* 0x000000ff0b0a7290 */ /* 0x000fe2000fffe1ff */
[----:B------:R-:W-:Y:S01]  /*6210*/  @!UP0 UMOV UR4, UR9 ;  /* 0x0000000900048c82 */ /* 0x000fe20008000000 */
[----:B------:R-:W-:Y:S02]  /*6220*/  UIADD3 UR9, UPT, UPT, -UR6, URZ, URZ ;  /* 0x000000ff06097290 */ /* 0x000fe4000fffe1ff */
[----:B------:R-:W-:Y:S02]  /*6230*/  @!UP0 USHF.R.U32.HI UR4, URZ, UR41, UR4 ;  /* 0x00000029ff048299 */ /* 0x000fe40008011604 */
[----:B------:R-:W-:Y:S02]  /*6240*/  UIMAD UR10, UR42, UR10, UR6 ;  /* 0x0000000a2a0a72a4 */ /* 0x000fe4000f8e0206 */
[----:B------:R-:W-:Y:S04]  /*6250*/  @!UP0 USEL UR4, UR5, UR4, !UP2 ;  /* 0x0000000405048287 */ /* 0x000fe8000d000000 */
[----:B------:R-:W-:Y:S02]  /*6260*/  @!UP0 UIMAD UR10, UR7, UR10, UR4 ;  /* 0x0000000a070a82a4 */ /* 0x000fe4000f8e0204 */
[----:B------:R-:W-:Y:S02]  /*6270*/  @!UP0 UIADD3 UR11, UPT, UPT, UR11, -UR4, URZ ;  /* 0x800000040b0b8290 */ /* 0x000fe4000fffe0ff */
[----:B------:R-:W-:Y:S02]  /*6280*/  UIMAD UR7, UR43, UR8, UR38 ;  /* 0x000000082b0772a4 */ /* 0x000fe4000f8e0226 */
[----:B------:R-:W-:Y:S02]  /*6290*/  @!UP0 UIMAD UR6, UR11, UR42, UR5 ;  /* 0x0000002a0b0682a4 */ /* 0x000fe4000f8e0205 */
[----:B------:R-:W-:Y:S01]  /*62a0*/  UIMAD UR4, UR54, UR9, UR37 ;  /* 0x00000009360472a4 */ /* 0x000fe2000f8e0225 */
[----:B------:R-:W-:Y:S02]  /*62b0*/  @!UP0 UMOV UR5, UR10 ;  /* 0x0000000a00058c82 */ /* 0x000fe40008000000 */
[----:B------:R-:W-:Y:S02]  /*62c0*/  UIMAD UR38, UR5, UR43, UR7 ;  /* 0x0000002b052672a4 */ /* 0x000fe4000f8e0207 */
[----:B------:R-:W-:Y:S11]  /*62d0*/  UIMAD UR37, UR6, UR54, UR4 ;  /* 0x00000036062572a4 */ /* 0x000ff6000f8e0204 */
[----:B------:R-:W-:Y:S01]  /*62e0*/  @!UPT UIADD3 URZ, UPT, UPT, URZ, URZ, URZ ;  /* 0x000000fffffff290 */ /* 0x000fe2000fffe0ff */
.L_x_108:
[----:B------:R-:W-:Y:S01]  /*62f0*/  UISETP.NE.AND UP0, UPT, UR39, 0x1, UPT ;  /* 0x000000012700788c */ /* 0x000fe2000bf05270 */
[----:B------:R-:W-:Y:S01]  /*6300*/  IADD3 R89, PT, PT, R89, 0x1, RZ ;  /* 0x0000000159597810 */ /* 0x000fe20007ffe0ff */
[----:B------:R-:W-:Y:S02]  /*6310*/  UIADD3 UR11, UPT, UPT, UR44, 0x400, URZ ;  /* 0x000004002c0b7890 */ /* 0x000fe4000fffe0ff */
[----:B------:R-:W-:Y:S02]  /*6320*/  USHF.L.U32 UR50, UR16, 0x6, URZ ;  /* 0x0000000610327899 */ /* 0x000fe400080006ff */
[----:B------:R-:W-:Y:S05]  /*6330*/  USHF.L.U32 UR49, UR20, 0x8, URZ ;  /* 0x0000000814317899 */ /* 0x000fea00080006ff */
[----:B------:R-:W2:Y:S01]  /*6340*/  @!UP0 LDCU.128 UR12, c[0x0][0xb10] ;  /* 0x00016200ff0c87ac */ /* 0x000ea20008000c00 */
[----:B------:R-:W3:Y:S01]  /*6350*/  @!UP0 LDCU UR5, c[0x0][0xb0c] ;  /* 0x00016180ff0587ac */ /* 0x000ee20008000800 */
[----:B------:R-:W4:Y:S01]  /*6360*/  @!UP0 LDCU UR10, c[0x0][0xb20] ;  /* 0x00016400ff0a87ac */ /* 0x000f220008000800 */
[----:B--2---:R-:W-:Y:S02]  /*6370*/  UIMAD.WIDE.U32 UR8, UR38, UR12, URZ ;  /* 0x0000000c260872a5 */ /* 0x004fe4000f8e00ff */
[----:B------:R-:W-:Y:S02]  /*6380*/  UIMAD.WIDE.U32 UR6, UR37, UR15, URZ ;  /* 0x0000000f250672a5 */ /* 0x000fe4000f8e00ff */
[----:B------:R-:W-:Y:S03]  /*6390*/  @!UP0 UISETP.NE.AND UP1, UPT, UR14, 0x1, UPT ;  /* 0x000000010e00888c */ /* 0x000fe6000bf25270 */
[----:B------:R-:W-:Y:S01]  /*63a0*/  @!UP0 UMOV UR4, UR9 ;  /* 0x0000000900048c82 */ /* 0x000fe20008000000 */
[----:B---3--:R-:W-:Y:S02]  /*63b0*/  @!UP0 UISETP.NE.AND UP2, UPT, UR5, 0x1, UPT ;  /* 0x000000010500888c */ /* 0x008fe4000bf45270 */
[----:B------:R-:W-:Y:S01]  /*63c0*/  @!UP0 USHF.R.U32.HI UR4, URZ, UR13, UR4 ;  /* 0x0000000dff048299 */ /* 0x000fe20008011604 */
[----:B------:R-:W-:Y:S02]  /*63d0*/  @!UP0 UMOV UR6, UR7 ;  /* 0x0000000700068c82 */ /* 0x000fe40008000000 */
[----:B----4-:R-:W-:Y:S02]  /*63e0*/  @!UP0 USHF.R.U32.HI UR6, URZ, UR10, UR6 ;  /* 0x0000000aff068299 */ /* 0x010fe40008011606 */
[----:B------:R-:W-:Y:S02]  /*63f0*/  @!UP0 USEL UR7, UR38, UR4, !UP2 ;  /* 0x0000000426078287 */ /* 0x000fe4000d000000 */
[----:B------:R-:W-:Y:S04]  /*6400*/  @!UP0 USEL UR6, UR37, UR6, !UP1 ;  /* 0x0000000625068287 */ /* 0x000fe8000c800000 */
[----:B------:R-:W-:Y:S02]  /*6410*/  @!UP0 UIADD3 UR4, UPT, UPT, -UR7, UR6, URZ ;  /* 0x0000000607048290 */ /* 0x000fe4000fffe1ff */
[----:B------:R-:W-:Y:S02]  /*6420*/  @!UP0 UIADD3 UR6, UPT, UPT, UR7, -UR6, URZ ;  /* 0x8000000607068290 */ /* 0x000fe4000fffe0ff */
[----:B------:R-:W-:Y:S02]  /*6430*/  @!UP0 UIMAD UR38, UR4, UR5, UR38 ;  /* 0x00000005042682a4 */ /* 0x000fe4000f8e0226 */
[----:B------:R-:W-:Y:S02]  /*6440*/  @!UP0 UIMAD UR37, UR6, UR14, UR37 ;  /* 0x0000000e062582a4 */ /* 0x000fe4000f8e0225 */
[----:B------:R-:W-:Y:S09]  /*6450*/  ULOP3.LUT UP0, URZ, UR11, 0x1b0, URZ, 0xc0, !UPT ;  /* 0x000001b00bff7892 */ /* 0x000ff2000f80c0ff */
[----:B------:R-:W-:Y:S05]  /*6460*/  BRA.U !UP0, `(.L_x_109) ;  /* 0x0000000108407547 */ /* 0x000fea000b800000 */
[----:B------:R-:W2:Y:S01]  /*6470*/  LDCU.64 UR8, c[0x4][0x88] ;  /* 0x01001100ff0877ac */ /* 0x000ea20008000a00 */
[----:B------:R-:W-:Y:S01]  /*6480*/  MOV R3, 0x0 ;  /* 0x0000000000037802 */ /* 0x000fe20000000f00 */
[----:B------:R-:W-:Y:S02]  /*6490*/  HFMA2 R12, -RZ, RZ, 0, 5.9604644775390625e-08 ;  /* 0x00000001ff0c7431 */ /* 0x000fe400000001ff */
[----:B------:R-:W-:Y:S02]  /*64a0*/  IMAD.MOV.U32 R8, RZ, RZ, 0x70 ;  /* 0x00000070ff087424 */ /* 0x000fe400078e00ff */
[----:B------:R-:W-:Y:S01]  /*64b0*/  IMAD.MOV.U32 R13, RZ, RZ, RZ ;  /* 0x000000ffff0d7224 */ /* 0x000fe200078e00ff */
[----:B------:R-:W3:Y:S01]  /*64c0*/  LDCU.64 UR6, c[0x4][0x90] ;  /* 0x01001200ff0677ac */ /* 0x000ee20008000a00 */
[----:B------:R-:W4:Y:S01]  /*64d0*/  LDC.64 R2, c[0x4][R3] ;  /* 0x0100000003027b82 */ /* 0x000f220000000a00 */
[----:B------:R-:W1:Y:S01]  /*64e0*/  LDCU.64 UR4, c[0x4][0x8] ;  /* 0x01000100ff0477ac */ /* 0x000e620008000a00 */
[----:B--2---:R-:W-:Y:S01]  /*64f0*/  MOV R5, UR9 ;  /* 0x0000000900057c02 */ /* 0x004fe20008000f00 */
[----:B------:R-:W-:Y:S01]  /*6500*/  IMAD.U32 R4, RZ, RZ, UR8 ;  /* 0x00000008ff047e24 */ /* 0x000fe2000f8e00ff */
[----:B---3--:R-:W-:Y:S01]  /*6510*/  MOV R7, UR7 ;  /* 0x0000000700077c02 */ /* 0x008fe20008000f00 */
[----:B------:R-:W-:Y:S01]  /*6520*/  IMAD.U32 R6, RZ, RZ, UR6 ;  /* 0x00000006ff067e24 */ /* 0x000fe2000f8e00ff */
[----:B-1----:R-:W-:Y:S01]  /*6530*/  MOV R11, UR5 ;  /* 0x00000005000b7c02 */ /* 0x002fe20008000f00 */
[----:B------:R-:W-:Y:S02]  /*6540*/  IMAD.U32 R10, RZ, RZ, UR4 ;  /* 0x00000004ff0a7e24 */ /* 0x000fe4000f8e00ff */
[----:B------:R-:W-:Y:S07]  /*6550*/  LEPC R20, `(.L_x_109) ;  /* 0x000000001014794e */ /* 0x000fee0000000000 */
[----:B----45:R-:W-:Y:S05]  /*6560*/  CALL.ABS.NOINC R2 ;  /* 0x0000000002007343 */ /* 0x030fea0003c00000 */
.L_x_109:
[----:B------:R-:W-:Y:S01]  /*6570*/  LOP3.LUT P0, RZ, R96, 0x1b0, RZ, 0xc0, !PT ;  /* 0x000001b060ff7812 */ /* 0x000fe2000780c0ff */
[----:B------:R-:W-:Y:S11]  /*6580*/  BSSY.RECONVERGENT B6, `(.L_x_110) ;  /* 0x0000013000067945 */ /* 0x000ff60003800200 */
[----:B------:R-:W-:Y:S01]  /*6590*/  @!UPT UIADD3 URZ, UPT, UPT, URZ, URZ, URZ ;  /* 0x000000fffffff290 */ /* 0x000fe2000fffe0ff */
[----:B------:R-:W-:Y:S05]  /*65a0*/  @!P0 BRA `(.L_x_111) ;  /* 0x0000000000408947 */ /* 0x000fea0003800000 */
        /* <DEDUP_REMOVED lines=16> */
.L_x_111:
[----:B------:R-:W-:Y:S05]  /*66b0*/  BSYNC.RECONVERGENT B6 ;  /* 0x0000000000067941 */ /* 0x000fea0003800200 */
.L_x_110:
[----:B------:R-:W-:Y:S01]  /*66c0*/  R2UR UR4, R88 ;  /* 0x00000000580472ca */ /* 0x000fe200000e0000 */
[----:B------:R-:W-:Y:S01]  /*66d0*/  UISETP.NE.U32.AND UP0, UPT, UR60, URZ, UPT ;  /* 0x000000ff3c00728c */ /* 0x000fe2000bf05070 */
[----:B------:R-:W-:Y:S02]  /*66e0*/  ISETP.NE.U32.AND P4, PT, R82, RZ, PT ;  /* 0x000000ff5200720c */ /* 0x000fe40003f85070 */
[----:B------:R-:W-:Y:S01]  /*66f0*/  ISETP.NE.U32.AND P2, PT, RZ, UR46, PT ;  /* 0x0000002eff007c0c */ /* 0x000fe2000bf45070 */
[----:B------:R-:W-:Y:S01]  /*6700*/  UISETP.NE.AND.EX UP1, UPT, UR61, URZ, UPT, UP0 ;  /* 0x000000ff3d00728c */ /* 0x000fe2000bf25300 */
[----:B------:R-:W-:Y:S01]  /*6710*/  ISETP.NE.AND.EX P4, PT, R83, RZ, PT, P4 ;  /* 0x000000ff5300720c */ /* 0x000fe20003f85340 */
[----:B------:R-:W-:Y:S01]  /*6720*/  UPLOP3.LUT UP0, UPT, UPT, UPT, UPT, 0x40, 0x4 ;  /* 0x000000000004789c */ /* 0x000fe20003f0e870 */
[----:B------:R-:W-:Y:S05]  /*6730*/  ISETP.NE.AND.EX P2, PT, RZ, UR47, PT, P2 ;  /* 0x0000002fff007c0c */ /* 0x000fea000bf45320 */
[----:B------:R-:W-:Y:S06]  /*6740*/  UISETP.NE.AND UP2, UPT, UR4, URZ, UPT ;  /* 0x000000ff0400728c */ /* 0x000fec000bf45270 */
[----:B------:R-:W-:Y:S05]  /*6750*/  PLOP3.LUT P1, PT, PT, PT, UP2, 0x80, 0x8 ;  /* 0x000000000008781c */ /* 0x000fea0003f2f028 */
[----:B------:R-:W-:Y:S06]  /*6760*/  @UP2 UPLOP3.LUT UP0, UPT, UPT, UPT, UP1, 0x80, 0x8 ;  /* 0x000000000008289c */ /* 0x000fec0003f0f010 */
[----:B------:R-:W-:Y:S01]  /*6770*/  PLOP3.LUT P0, PT, PT, PT, UP0, 0x80, 0x8 ;  /* 0x000000000008781c */ /* 0x000fe20003f0f008 */
[----:B------:R-:W-:Y:S01]  /*6780*/  @!UPT UIADD3 URZ, UPT, UPT, URZ, URZ, URZ ;  /* 0x000000fffffff290 */ /* 0x000fe2000fffe0ff */
[----:B------:R-:W-:Y:S11]  /*6790*/  BRA.U !UP1, `(.L_x_112) ;  /* 0x00000001093c7547 */ /* 0x000ff6000b800000 */
[----:B------:R-:W-:Y:S01]  /*67a0*/  UISETP.NE.U32.AND UP0, UPT, UR46, URZ, UPT ;  /* 0x000000ff2e00728c */ /* 0x000fe2000bf05070 */
[----:B-1----:R-:W-:Y:S01]  /*67b0*/  HFMA2 R0, -RZ, RZ, 0, 5.9604644775390625e-08 ;  /* 0x00000001ff007431 */ /* 0x002fe200000001ff */
[----:B------:R-:W1:Y:S01]  /*67c0*/  LDCU.64 UR8, c[0x0][0x358] ;  /* 0x00006b00ff0877ac */ /* 0x000e620008000a00 */
[----:B------:R-:W-:Y:S01]  /*67d0*/  IMAD.MOV.U32 R85, RZ, RZ, 0x1 ;  /* 0x00000001ff557424 */ /* 0x000fe200078e00ff */
[----:B------:R-:W-:Y:S06]  /*67e0*/  UISETP.NE.AND.EX UP0, UPT, UR47, URZ, UPT, UP0 ;  /* 0x000000ff2f00728c */ /* 0x000fec000bf05300 */
[----:B------:R-:W-:Y:S05]  /*67f0*/  PLOP3.LUT P3, PT, PT, PT, UP0, 0x80, 0x8 ;  /* 0x000000000008781c */ /* 0x000fea0003f6f008 */
[----:B------:R-:W2:Y:S01]  /*6800*/  @UP0 LDCU.64 UR4, c[0x0][0x888] ;  /* 0x00011100ff0407ac */ /* 0x000ea20008000a00 */
[----:B------:R-:W-:Y:S07]  /*6810*/  @UP0 UIMAD UR6, UR36, UR60, URZ ;  /* 0x0000003c240602a4 */ /* 0x000fee000f8e02ff */
[----:B------:R-:W-:Y:S01]  /*6820*/  @!P3 PRMT R85, R0, 0x7610, R85 ;  /* 0x000076100055b816 */ /* 0x000fe20000000055 */
[----:B--2---:R-:W-:Y:S06]  /*6830*/  @UP0 UIMAD.WIDE UR4, UR6, 0x4, UR4 ;  /* 0x00000004060408a5 */ /* 0x004fec000f8e0204 */
[----:B------:R-:W-:Y:S01]  /*6840*/  IMAD.U32 R2, RZ, RZ, UR4 ;  /* 0x00000004ff027e24 */ /* 0x000fe2000f8e00ff */
[----:B------:R-:W-:Y:S04]  /*6850*/  MOV R3, UR5 ;  /* 0x0000000500037c02 */ /* 0x000fe80008000f00 */
[----:B------:R-:W2:Y:S01]  /*6860*/  @!UP0 LDCU UR4, c[0x0][0x880] ;  /* 0x00011000ff0487ac */ /* 0x000ea20008000800 */
[----:B-1---5:R3:W5:Y:S02]  /*6870*/  @P3 LDG.E R41, desc[UR8][R2.64] ;  /* 0x0000000802293981 */ /* 0x022764000c1e1900 */
[----:B--23--:R-:W-:Y:S02]  /*6880*/  @!P3 IMAD.U32 R41, RZ, RZ, UR4 ;  /* 0x00000004ff29be24 */ /* 0x00cfe4000f8e00ff */
.L_x_112:
[----:B------:R-:W-:Y:S05]  /*6890*/  @!P4 BRA `(.L_x_113) ;  /* 0x000000000024c947 */ /* 0x000fea0003800000 */
[----:B------:R-:W-:Y:S01]  /*68a0*/  ISETP.NE.U32.AND P3, PT, R80, RZ, PT ;  /* 0x000000ff5000720c */ /* 0x000fe20003f65070 */
[----:B------:R-:W2:Y:S03]  /*68b0*/  LDCU.64 UR4, c[0x0][0x358] ;  /* 0x00006b00ff0477ac */ /* 0x000ea60008000a00 */
[----:B------:R-:W-:Y:S11]  /*68c0*/  ISETP.NE.AND.EX P3, PT, R81, RZ, PT, P3 ;  /* 0x000000ff5100720c */ /* 0x000ff60003f65330 */
[----:B------:R-:W-:Y:S02]  /*68d0*/  @!UPT UIADD3 URZ, UPT, UPT, URZ, URZ, URZ ;  /* 0x000000fffffff290 */ /* 0x000fe4000fffe0ff */
[----:B------:R-:W3:Y:S01]  /*68e0*/  @P3 LDC.64 R2, c[0x0][0x8a8] ;  /* 0x00022a00ff023b82 */ /* 0x000ee20000000a00 */
[----:B-1----:R-:W-:Y:S04]  /*68f0*/  @P3 IMAD R0, R82, UR36, RZ ;  /* 0x0000002452003c24 */ /* 0x002fe8000f8e02ff */
[----:B---3--:R-:W-:Y:S05]  /*6900*/  @P3 IMAD.WIDE R2, R0, 0x4, R2 ;  /* 0x0000000400023825 */ /* 0x008fea00078e0202 */
[----:B--2--5:R2:W5:Y:S02]  /*6910*/  @P3 LDG.E R38, desc[UR4][R2.64] ;  /* 0x0000000402263981 */ /* 0x024564000c1e1900 */
[----:B--2---:R-:W3:Y:S02]  /*6920*/  @!P3 LDC R38, c[0x0][0x8a0] ;  /* 0x00022800ff26bb82 */ /* 0x004ee40000000800 */
.L_x_113:
[----:B-----5:R-:W-:Y:S01]  /*6930*/  FSETP.NEU.AND P4, PT, R41, RZ, PT ;  /* 0x000000ff2900720b */ /* 0x020fe20003f8d000 */
[----:B------:R-:W-:Y:S01]  /*6940*/  BSSY B1, `(.L_x_114) ;  /* 0x0000042000017945 */ /* 0x000fe20003800000 */
[----:B------:R-:W-:Y:S01]  /*6950*/  SEL R6, RZ, 0xffffffff, P2 ;  /* 0xffffffffff067807 */ /* 0x000fe20001000000 */
[----:B------:R-:W-:Y:S01]  /*6960*/  IMAD.MOV.U32 R100, RZ, RZ, 0x1 ;  /* 0x00000001ff647424 */ /* 0x000fe200078e00ff */
[----:B------:R-:W-:Y:S02]  /*6970*/  LOP3.LUT P3, RZ, R85, 0xff, RZ, 0xc0, !PT ;  /* 0x000000ff55ff7812 */ /* 0x000fe4000786c0ff */
[----:B------:R-:W-:Y:S02]  /*6980*/  CS2R R78, SRZ ;  /* 0x00000000004e7805 */ /* 0x000fe4000001ff00 */
[----:B------:R-:W-:Y:S02]  /*6990*/  @P1 SEL R3, RZ, 0xffffffff, P4 ;  /* 0xffffffffff031807 */ /* 0x000fe40002000000 */
[----:B------:R-:W-:Y:S02]  /*69a0*/  CS2R R76, SRZ ;  /* 0x00000000004c7805 */ /* 0x000fe4000001ff00 */
[----:B------:R-:W-:Y:S02]  /*69b0*/  LEA R2, R93, UR44, 0x3 ;  /* 0x0000002c5d027c11 */ /* 0x000fe4000f8e18ff */
[----:B------:R-:W-:Y:S02]  /*69c0*/  CS2R R74, SRZ ;  /* 0x00000000004a7805 */ /* 0x000fe4000001ff00 */
[----:B------:R-:W-:Y:S02]  /*69d0*/  @P0 SEL R3, R6, R3, !P3 ;  /* 0x0000000306030207 */ /* 0x000fe40005800000 */
[----:B------:R-:W-:Y:S02]  /*69e0*/  CS2R R72, SRZ ;  /* 0x0000000000487805 */ /* 0x000fe4000001ff00 */
[----:B------:R-:W-:Y:S02]  /*69f0*/  LEA R71, R36, UR44, 0x3 ;  /* 0x0000002c24477c11 */ /* 0x000fe4000f8e18ff */
[----:B------:R-:W-:Y:S02]  /*6a00*/  @P1 LOP3.LUT R3, R3, 0x1, RZ, 0xc0, !PT ;  /* 0x0000000103031812 */ /* 0x000fe400078ec0ff */
[----:B------:R-:W-:Y:S02]  /*6a10*/  SHF.L.U32 R4, R94, 0x1f, RZ ;  /* 0x0000001f5e047819 */ /* 0x000fe400000006ff */
[----:B------:R-:W-:Y:S02]  /*6a20*/  ISETP.NE.U32.OR P6, PT, R3, 0x1, !P1 ;  /* 0x000000010300780c */ /* 0x000fe40004fc5470 */
[----:B------:R-:W-:Y:S02]  /*6a30*/  PLOP3.LUT P2, PT, PT, PT, UP1, 0x80, 0x8 ;  /* 0x000000000008781c */ /* 0x000fe40003f4f018 */
[----:B------:R-:W-:Y:S02]  /*6a40*/  LEA.HI R39, R36, R36, RZ, 0x1 ;  /* 0x0000002424277211 */ /* 0x000fe400078f08ff */
[----:B------:R-:W-:Y:S02]  /*6a50*/  SEL R3, RZ, 0xffffffff, P4 ;  /* 0xffffffffff037807 */ /* 0x000fe40002000000 */
[----:B------:R-:W-:Y:S01]  /*6a60*/  P2R R102, PR, RZ, 0x40 ;  /* 0x00000040ff667803 */ /* 0x000fe20000000000 */
[C---:B-1----:R-:W-:Y:S01]  /*6a70*/  IMAD.SHL.U32 R0, R39.reuse, 0x80, RZ ;  /* 0x0000008027007824 */ /* 0x042fe200078e00ff */
[----:B------:R-:W-:Y:S03]  /*6a80*/  LOP3.LUT R39, R39, 0xffe, RZ, 0xc0, !PT ;  /* 0x00000ffe27277812 */ /* 0x000fe600078ec0ff */
[----:B------:R-:W-:Y:S02]  /*6a90*/  @P6 SHF.L.U32 R5, R91, 0x1f, RZ ;  /* 0x0000001f5b056819 */ /* 0x000fe400000006ff */
[----:B------:R-:W-:Y:S01]  /*6aa0*/  @P2 SEL R3, R6, R3, !P3 ;  /* 0x0000000306032207 */ /* 0x000fe20005800000 */
[----:B------:R-:W-:Y:S01]  /*6ab0*/  IMAD.IADD R39, R36, 0x1, -R39 ;  /* 0x0000000124277824 */ /* 0x000fe200078e0a27 */
[----:B------:R-:W1:Y:S01]  /*6ac0*/  @P6 SYNCS.PHASECHK.TRANS64.TRYWAIT P1, [R2+URZ+0x140], R5 ;  /* 0x00014005020065a7 */ /* 0x000e6200080211ff */
[----:B------:R-:W-:Y:S02]  /*6ad0*/  LOP3.LUT R0, R0, 0xffffff00, RZ, 0xc0, !PT ;  /* 0xffffff0000007812 */ /* 0x000fe400078ec0ff */
[----:B------:R-:W-:Y:S03]  /*6ae0*/  LOP3.LUT R3, R3, 0x1, RZ, 0xc0, !PT ;  /* 0x0000000103037812 */ /* 0x000fe600078ec0ff */
[----:B------:R-:W-:Y:S01]  /*6af0*/  IMAD.IADD R0, R37, 0x1, R0 ;  /* 0x0000000125007824 */ /* 0x000fe200078e0200 */
[----:B------:R-:W-:Y:S03]  /*6b00*/  ISETP.NE.U32.AND P5, PT, R3, 0x1, PT ;  /* 0x000000010300780c */ /* 0x000fe60003fa5070 */
[----:B------:R-:W-:Y:S01]  /*6b10*/  IMAD R39, R39, 0x100000, R0 ;  /* 0x0010000027277824 */ /* 0x000fe200078e0200 */
[----:B------:R-:W-:Y:S01]  /*6b20*/  P2R R101, PR, RZ, 0x20 ;  /* 0x00000020ff657803 */ /* 0x000fe20000000000 */
[----:B------:R2:W4:Y:S01]  /*6b30*/  SYNCS.PHASECHK.TRANS64.TRYWAIT P0, [R71+URZ+0x1b0], R4 ;  /* 0x0001b004470075a7 */ /* 0x00052200080011ff */
[----:B-1----:R-:W-:Y:S01]  /*6b40*/  @P6 SEL R100, RZ, 0x1, !P1 ;  /* 0x00000001ff646807 */ /* 0x002fe20004800000 */
[----:B--2---:R-:W-:Y:S06]  /*6b50*/  @!P6 BRA `(.L_x_115) ;  /* 0x000000000080e947 */ /* 0x004fec0003800000 */
[----:B------:R-:W-:Y:S01]  /*6b60*/  @P5 IMAD R6, R93, 0x1000, R84 ;  /* 0x000010005d065824 */ /* 0x000fe200078e0254 */
[----:B------:R-:W1:Y:S01]  /*6b70*/  S2R R0, SR_CgaCtaId ;  /* 0x0000000000007919 */ /* 0x000e620000008800 */
[----:B------:R-:W-:Y:S01]  /*6b80*/  ISETP.NE.AND P1, PT, R100, RZ, PT ;  /* 0x000000ff6400720c */ /* 0x000fe20003f25270 */
[----:B------:R-:W-:Y:S01]  /*6b90*/  BSSY B0, `(.L_x_116) ;  /* 0x000000b000007945 */ /* 0x000fe20003800000 */
[----:B------:R-:W-:Y:S01]  /*6ba0*/  @P5 VIADD R5, R6, UR44 ;  /* 0x0000002c06055c36 */ /* 0x000fe20008000000 */
[----:B------:R-:W-:Y:S02]  /*6bb0*/  CS2R R74, SRZ ;  /* 0x00000000004a7805 */ /* 0x000fe4000001ff00 */
[----:B------:R-:W-:Y:S02]  /*6bc0*/  CS2R R72, SRZ ;  /* 0x0000000000487805 */ /* 0x000fe4000001ff00 */
[----:B------:R-:W-:Y:S01]  /*6bd0*/  CS2R R78, SRZ ;  /* 0x00000000004e7805 */ /* 0x000fe2000001ff00 */
[----:B------:R-:W-:Y:S01]  /*6be0*/  @P5 IMAD R5, R95, -0x10, R5 ;  /* 0xfffffff05f055824 */ /* 0x000fe200078e0205 */
[----:B------:R-:W-:Y:S04]  /*6bf0*/  CS2R R76, SRZ ;  /* 0x00000000004c7805 */ /* 0x000fe8000001ff00 */
[----:B------:R-:W-:Y:S05]  /*6c00*/  @P1 BRA `(.L_x_117) ;  /* 0x00000000000c1947 */ /* 0x000fea0003800000 */
[----:B------:R-:W-:Y:S04]  /*6c10*/  SHF.L.U32 R3, R91, 0x1f, RZ ;  /* 0x0000001f5b037819 */ /* 0x000fe800000006ff */
[----:B------:R-:W2:Y:S02]  /*6c20*/  SYNCS.PHASECHK.TRANS64.TRYWAIT P1, [R2+URZ+0x140], R3 ;  /* 0x00014003020075a7 */ /* 0x000ea400080211ff */
[----:B--2---:R-:W-:Y:S05]  /*6c30*/  @!P1 BRA `(.L_x_118) ;  /* 0x0000004400889947 */ /* 0x004fea0003800000 */
.L_x_117:
[----:B------:R-:W-:Y:S05]  /*6c40*/  BSYNC B0 ;  /* 0x0000000000007941 */ /* 0x000fea0003800000 */
.L_x_116:
[----:B------:R-:W-:Y:S01]  /*6c50*/  ISETP.NE.AND P1, PT, R101, RZ, PT ;  /* 0x000000ff6500720c */ /* 0x000fe20003f25270 */
[----:B--2---:R-:W-:Y:S02]  /*6c60*/  VIADD R3, R2, 0x160 ;  /* 0x0000016002037836 */ /* 0x004fe40000000000 */
[----:B------:R-:W-:Y:S03]  /*6c70*/  VIADD R93, R93, 0x1 ;  /* 0x000000015d5d7836 */ /* 0x000fe60000000000 */
[----:B-1----:R-:W-:Y:S07]  /*6c80*/  PRMT R0, R0, 0x654, R3 ;  /* 0x0000065400007816 */ /* 0x002fee0000000003 */
[----:B------:R1:W2:Y:S04]  /*6c90*/  @P1 LDS.128 R72, [R6+UR44+0x400] ;  /* 0x0004002c06481984 */ /* 0x0002a80008000c00 */
[----:B------:R1:W1:Y:S01]  /*6ca0*/  @P1 LDS.128 R76, [R5+0x410] ;  /* 0x00041000054c1984 */ /* 0x0002620000000c00 */
[C---:B------:R-:W-:Y:S01]  /*6cb0*/  ISETP.NE.AND P1, PT, R93.reuse, 0x4, PT ;  /* 0x000000045d00780c */ /* 0x040fe20003f25270 */
[----:B------:R-:W-:Y:S01]  /*6cc0*/  @!PT LDS RZ, [RZ] ;  /* 0x00000000fffff984 */ /* 0x000fe20000000800 */
[----:B------:R-:W-:Y:S01]  /*6cd0*/  @!PT LDS RZ, [RZ] ;  /* 0x00000000fffff984 */ /* 0x000fe20000000800 */
[----:B------:R-:W-:Y:S01]  /*6ce0*/  @!PT LDS RZ, [RZ] ;  /* 0x00000000fffff984 */ /* 0x000fe20000000800 */
[----:B------:R-:W-:Y:S01]  /*6cf0*/  @!PT LDS RZ, [RZ] ;  /* 0x00000000fffff984 */ /* 0x000fe20000000800 */
[----:B------:R5:W-:Y:S06]  /*6d00*/  MEMBAR.ALL.CTA ;  /* 0x0000000000007992 */ /* 0x000bec0000008000 */
[----:B-----5:R-:W5:Y:S01]  /*6d10*/  FENCE.VIEW.ASYNC.S ;  /* 0x00000000000073c6 */ /* 0x020f620000000000 */
[----:B------:R-:W-:Y:S01]  /*6d20*/  SEL R93, R93, RZ, P1 ;  /* 0x000000ff5d5d7207 */ /* 0x000fe20000800000 */
[----:B-----5:R5:W-:Y:S02]  /*6d30*/  SYNCS.ARRIVE.TRANS64.RED.A1T0 RZ, [R0+URZ], RZ ;  /* 0x000000ff00ff79a7 */ /* 0x020be400081004ff */
[----:B-----5:R-:W-:Y:S04]  /*6d40*/  SEL R0, RZ, 0x1, P1 ;  /* 0x00000001ff007807 */ /* 0x020fe80000800000 */
[----:B--2---:R-:W-:Y:S02]  /*6d50*/  LOP3.LUT R91, R91, R0, RZ, 0x3c, !PT ;  /* 0x000000005b5b7212 */ /* 0x004fe400078e3cff */
.L_x_115:
[----:B------:R-:W-:Y:S05]  /*6d60*/  BSYNC B1 ;  /* 0x0000000000017941 */ /* 0x000fea0003800000 */
.L_x_114:
[----:B------:R-:W-:Y:S04]  /*6d70*/  SHF.R.U32.HI R3, RZ, 0x15, R39 ;  /* 0x00000015ff037819 */ /* 0x000fe80000011627 */
[----:B------:R-:W-:Y:S01]  /*6d80*/  LOP3.LUT P1, RZ, R3, 0x3, R86, 0x48, !PT ;  /* 0x0000000303ff7812 */ /* 0x000fe20007824856 */
[----:B------:R-:W-:Y:S01]  /*6d90*/  @!UPT UIADD3 URZ, UPT, UPT, URZ, URZ, URZ ;  /* 0x000000fffffff290 */ /* 0x000fe2000fffe0ff */
[----:B----4-:R-:W-:Y:S11]  /*6da0*/  @P0 BRA `(.L_x_119) ;  /* 0x0000000000080947 */ /* 0x010ff60003800000 */
[----:B------:R-:W2:Y:S02]  /*6db0*/  SYNCS.PHASECHK.TRANS64.TRYWAIT P0, [R71+URZ+0x1b0], R4 ;  /* 0x0001b004470075a7 */ /* 0x000ea400080011ff */
[----:B--2---:R-:W-:Y:S05]  /*6dc0*/  @!P0 BRA `(.L_x_120) ;  /* 0x0000004400388947 */ /* 0x004fea0003800000 */
.L_x_119:
[----:B------:R-:W-:Y:S05]  /*6dd0*/  @!P1 BRA `(.L_x_121) ;  /* 0x0000000000409947 */ /* 0x000fea0003800000 */
[----:B------:R-:W1:Y:S01]  /*6de0*/  LDCU.64 UR8, c[0x4][0x78] ;  /* 0x01000f00ff0877ac */ /* 0x000e620008000a00 */
[----:B------:R-:W-:Y:S01]  /*6df0*/  MOV R3, 0x0 ;  /* 0x0000000000037802 */ /* 0x000fe20000000f00 */
[----:B------:R-:W-:Y:S02]  /*6e00*/  HFMA2 R12, -RZ, RZ, 0, 5.9604644775390625e-08 ;  /* 0x00000001ff0c7431 */ /* 0x000fe400000001ff */
[----:B------:R-:W-:Y:S02]  /*6e10*/  IMAD.MOV.U32 R8, RZ, RZ, 0x192 ;  /* 0x00000192ff087424 */ /* 0x000fe400078e00ff */
[----:B------:R-:W-:Y:S01]  /*6e20*/  IMAD.MOV.U32 R13, RZ, RZ, RZ ;  /* 0x000000ffff0d7224 */ /* 0x000fe200078e00ff */
[----:B------:R-:W4:Y:S01]  /*6e30*/  LDCU.64 UR6, c[0x4][0x80] ;  /* 0x01001000ff0677ac */ /* 0x000f220008000a00 */
[----:B------:R-:W3:Y:S01]  /*6e40*/  LDC.64 R2, c[0x4][R3] ;  /* 0x0100000003027b82 */ /* 0x000ee20000000a00 */
[----:B------:R-:W5:Y:S01]  /*6e50*/  LDCU.64 UR4, c[0x4][0x18] ;  /* 0x01000300ff0477ac */ /* 0x000f620008000a00 */
[----:B-1----:R-:W-:Y:S01]  /*6e60*/  MOV R5, UR9 ;  /* 0x0000000900057c02 */ /* 0x002fe20008000f00 */
[----:B--2---:R-:W-:Y:S01]  /*6e70*/  IMAD.U32 R4, RZ, RZ, UR8 ;  /* 0x00000008ff047e24 */ /* 0x004fe2000f8e00ff */
[----:B----4-:R-:W-:Y:S01]  /*6e80*/  MOV R7, UR7 ;  /* 0x0000000700077c02 */ /* 0x010fe20008000f00 */
[----:B------:R-:W-:Y:S01]  /*6e90*/  IMAD.U32 R6, RZ, RZ, UR6 ;  /* 0x00000006ff067e24 */ /* 0x000fe2000f8e00ff */
[----:B-----5:R-:W-:Y:S01]  /*6ea0*/  MOV R11, UR5 ;  /* 0x00000005000b7c02 */ /* 0x020fe20008000f00 */
[----:B------:R-:W-:Y:S02]  /*6eb0*/  IMAD.U32 R10, RZ, RZ, UR4 ;  /* 0x00000004ff0a7e24 */ /* 0x000fe4000f8e00ff */
[----:B------:R-:W-:Y:S07]  /*6ec0*/  LEPC R20, `(.L_x_121) ;  /* 0x000000001014794e */ /* 0x000fee0000000000 */
[----:B---3--:R-:W-:Y:S05]  /*6ed0*/  CALL.ABS.NOINC R2 ;  /* 0x0000000002007343 */ /* 0x008fea0003c00000 */
.L_x_121:
[-C--:B------:R-:W-:Y:S01]  /*6ee0*/  F2FP.F16.E5M2.UNPACK_B R42, R72.reuse ;  /* 0x00000048ff2a723e */ /* 0x080fe200020004ff */
[----:B------:R-:W-:Y:S05]  /*6ef0*/  WARPSYNC.ALL ;  /* 0x0000000000007948 */ /* 0x000fea0003800000 */
[----:B------:R-:W-:Y:S01]  /*6f00*/  R2UR UR4, R39 ;  /* 0x00000000270472ca */ /* 0x000fe200000e0000 */
[--C-:B------:R-:W-:Y:S01]  /*6f10*/  HADD2.F32 R40, -RZ, R42.reuse.H0_H0 ;  /* 0x2000002aff287230 */ /* 0x100fe20000004100 */
[----:B------:R-:W-:Y:S01]  /*6f20*/  F2FP.F16.E5M2.UNPACK_B R43, R72.H1 ;  /* 0x00000048ff2b723e */ /* 0x000fe200030004ff */
[----:B------:R-:W-:Y:S01]  /*6f30*/  HADD2.F32 R42, -RZ, R42.H1_H1 ;  /* 0x3000002aff2a7230 */ /* 0x000fe20000004100 */
[-C--:B------:R-:W-:Y:S01]  /*6f40*/  F2FP.F16.E5M2.UNPACK_B R45, R73.reuse ;  /* 0x00000049ff2d723e */ /* 0x080fe200020004ff */
[----:B------:R-:W-:Y:S01]  /*6f50*/  BSSY.RECONVERGENT B0, `(.L_x_122) ;  /* 0x0000099000007945 */ /* 0x000fe20003800200 */
[----:B------:R-:W-:Y:S01]  /*6f60*/  F2FP.F16.E5M2.UNPACK_B R47, R73.H1 ;  /* 0x00000049ff2f723e */ /* 0x000fe200030004ff */
[--C-:B------:R-:W-:Y:S01]  /*6f70*/  HADD2.F32 R44, -RZ, R43.reuse.H0_H0 ;  /* 0x2000002bff2c7230 */ /* 0x100fe20000004100 */
[-C--:B------:R-:W-:Y:S01]  /*6f80*/  F2FP.F16.E5M2.UNPACK_B R49, R74.reuse ;  /* 0x0000004aff31723e */ /* 0x080fe200020004ff */
[----:B------:R-:W-:Y:S01]  /*6f90*/  HADD2.F32 R46, -RZ, R43.H1_H1 ;  /* 0x3000002bff2e7230 */ /* 0x000fe20000004100 */
[----:B------:R-:W-:Y:S01]  /*6fa0*/  F2FP.F16.E5M2.UNPACK_B R51, R74.H1 ;  /* 0x0000004aff33723e */ /* 0x000fe200030004ff */
[--C-:B------:R-:W-:Y:S01]  /*6fb0*/  HADD2.F32 R43, -RZ, R45.reuse.H0_H0 ;  /* 0x2000002dff2b7230 */ /* 0x100fe20000004100 */
[-C--:B------:R-:W-:Y:S01]  /*6fc0*/  F2FP.F16.E5M2.UNPACK_B R53, R75.reuse ;  /* 0x0000004bff35723e */ /* 0x080fe200020004ff */
[----:B-12---:R-:W-:Y:S01]  /*6fd0*/  LDTM.16dp32bit_t0_t15.x32 R4, tmem[UR4] ;  /* 0x00000004000479ee */ /* 0x006fe20008a80000 */
[----:B------:R-:W3:Y:S01]  /*6fe0*/  LDTM.16dp32bit_t16_t31.x32 R4, tmem[UR4+0x20] ;  /* 0x00002004000479ee */ /* 0x000ee20008aa0000 */
[----:B------:R-:W-:Y:S01]  /*6ff0*/  IADD3 R112, PT, PT, R84, UR44, RZ ;  /* 0x0000002c54707c10 */ /* 0x000fe2000fffe0ff */
[----:B------:R-:W-:Y:S01]  /*7000*/  HADD2.F32 R48, -RZ, R45.H1_H1 ;  /* 0x3000002dff307230 */ /* 0x000fe20000004100 */
[----:B------:R-:W-:Y:S01]  /*7010*/  SHF.L.U32 R103, R90, 0x4, RZ ;  /* 0x000000045a677819 */ /* 0x000fe200000006ff */
[----:B------:R-:W-:Y:S01]  /*7020*/  HADD2.F32 R52, -RZ, R49.H1_H1 ;  /* 0x30000031ff347230 */ /* 0x000fe20000004100 */
[----:B------:R-:W-:Y:S01]  /*7030*/  F2FP.F16.E5M2.UNPACK_B R55, R75.H1 ;  /* 0x0000004bff37723e */ /* 0x000fe200030004ff */
[----:B------:R-:W-:Y:S01]  /*7040*/  HADD2.F32 R56, -RZ, R53.H1_H1 ;  /* 0x30000035ff387230 */ /* 0x000fe20000004100 */
[-C--:B------:R-:W-:Y:S01]  /*7050*/  F2FP.F16.E5M2.UNPACK_B R57, R76.reuse ;  /* 0x0000004cff39723e */ /* 0x080fe200020004ff */
[--C-:B------:R-:W-:Y:S01]  /*7060*/  HADD2.F32 R45, -RZ, R47.reuse.H0_H0 ;  /* 0x2000002fff2d7230 */ /* 0x100fe20000004100 */
[----:B------:R-:W-:Y:S01]  /*7070*/  F2FP.F16.E5M2.UNPACK_B R59, R76.H1 ;  /* 0x0000004cff3b723e */ /* 0x000fe200030004ff */
[----:B------:R-:W-:Y:S01]  /*7080*/  HADD2.F32 R50, -RZ, R47.H1_H1 ;  /* 0x3000002fff327230 */ /* 0x000fe20000004100 */
[-C--:B------:R-:W-:Y:S01]  /*7090*/  F2FP.F16.E5M2.UNPACK_B R61, R77.reuse ;  /* 0x0000004dff3d723e */ /* 0x080fe200020004ff */
[----:B------:R-:W-:Y:S01]  /*70a0*/  HADD2.F32 R47, -RZ, R49.H0_H0 ;  /* 0x20000031ff2f7230 */ /* 0x000fe20000004100 */
[----:B------:R-:W-:Y:S01]  /*70b0*/  F2FP.F16.E5M2.UNPACK_B R63, R77.H1 ;  /* 0x0000004dff3f723e */ /* 0x000fe200030004ff */
[----:B------:R-:W-:Y:S01]  /*70c0*/  HADD2.F32 R60, -RZ, R57.H1_H1 ;  /* 0x30000039ff3c7230 */ /* 0x000fe20000004100 */
[-C--:B------:R-:W-:Y:S01]  /*70d0*/  F2FP.F16.E5M2.UNPACK_B R65, R78.reuse ;  /* 0x0000004eff41723e */ /* 0x080fe200020004ff */
[----:B------:R-:W-:Y:S01]  /*70e0*/  HADD2.F32 R64, -RZ, R61.H1_H1 ;  /* 0x3000003dff407230 */ /* 0x000fe20000004100 */
[----:B------:R-:W-:Y:S01]  /*70f0*/  F2FP.F16.E5M2.UNPACK_B R67, R78.H1 ;  /* 0x0000004eff43723e */ /* 0x000fe200030004ff */
[----:B------:R-:W-:Y:S01]  /*7100*/  HADD2.F32 R49, -RZ, R51.H0_H0 ;  /* 0x20000033ff317230 */ /* 0x000fe20000004100 */
[----:B------:R-:W-:Y:S01]  /*7110*/  ISETP.NE.AND P0, PT, R97, RZ, PT ;  /* 0x000000ff6100720c */ /* 0x000fe20003f05270 */
[----:B------:R-:W-:Y:S01]  /*7120*/  HADD2.F32 R68, -RZ, R65.H1_H1 ;  /* 0x30000041ff447230 */ /* 0x000fe20000004100 */
[----:B------:R-:W-:Y:S01]  /*7130*/  ISETP.NE.AND P6, PT, R102, RZ, PT ;  /* 0x000000ff6600720c */ /* 0x000fe20003fc5270 */
[----:B------:R-:W-:Y:S02]  /*7140*/  HADD2.F32 R54, -RZ, R51.H1_H1 ;  /* 0x30000033ff367230 */ /* 0x000fe40000004100 */
[C---:B---3--:R-:W-:Y:S01]  /*7150*/  FMUL R0, R38.reuse, R4 ;  /* 0x0000000426007220 */ /* 0x048fe20000400000 */
[C---:B------:R-:W-:Y:S01]  /*7160*/  FMUL R2, R38.reuse, R5 ;  /* 0x0000000526027220 */ /* 0x040fe20000400000 */
[C---:B------:R-:W-:Y:S01]  /*7170*/  FMUL R4, R38.reuse, R8 ;  /* 0x0000000826047220 */ /* 0x040fe20000400000 */
[C---:B------:R-:W-:Y:S01]  /*7180*/  FMUL R5, R38.reuse, R9 ;  /* 0x0000000926057220 */ /* 0x040fe20000400000 */
[C---:B------:R-:W-:Y:S01]  /*7190*/  FFMA R0, R41.reuse, R40, R0 ;  /* 0x0000002829007223 */ /* 0x040fe20000000000 */
[C---:B------:R-:W-:Y:S01]  /*71a0*/  FFMA R2, R41.reuse, R42, R2 ;  /* 0x0000002a29027223 */ /* 0x040fe20000000002 */
[C---:B------:R-:W-:Y:S01]  /*71b0*/  FMUL R8, R38.reuse, R12 ;  /* 0x0000000c26087220 */ /* 0x040fe20000400000 */
[C---:B------:R-:W-:Y:S01]  /*71c0*/  FMUL R9, R38.reuse, R13 ;  /* 0x0000000d26097220 */ /* 0x040fe20000400000 */
[----:B------:R-:W-:Y:S02]  /*71d0*/  HADD2.F32 R51, -RZ, R53.H0_H0 ;  /* 0x20000035ff337230 */ /* 0x000fe40000004100 */
[C---:B------:R-:W-:Y:S01]  /*71e0*/  FMUL R12, R38.reuse, R16 ;  /* 0x00000010260c7220 */ /* 0x040fe20000400000 */
        /* <DEDUP_REMOVED lines=13> */
[C---:B------:R-:W-:Y:S01]  /*72c0*/  FFMA R3, R41.reuse, R44, R3 ;  /* 0x0000002c29037223 */ /* 0x040fe20000000003 */
[----:B------:R-:W-:Y:S01]  /*72d0*/  F2FP.F16.E5M2.UNPACK_B R40, R79 ;  /* 0x0000004fff28723e */ /* 0x000fe200020004ff */
[C---:B------:R-:W-:Y:S01]  /*72e0*/  FFMA R7, R41.reuse, R46, R7 ;  /* 0x0000002e29077223 */ /* 0x040fe20000000007 */
[C---:B------:R-:W-:Y:S01]  /*72f0*/  FFMA R4, R41.reuse, R43, R4 ;  /* 0x0000002b29047223 */ /* 0x040fe20000000004 */
[----:B------:R-:W-:Y:S01]  /*7300*/  F2FP.F16.E5M2.UNPACK_B R42, R79.H1 ;  /* 0x0000004fff2a723e */ /* 0x000fe200030004ff */
[C---:B------:R-:W-:Y:S01]  /*7310*/  FFMA R5, R41.reuse, R48, R5 ;  /* 0x0000003029057223 */ /* 0x040fe20000000005 */
[----:B------:R-:W-:Y:S01]  /*7320*/  FFMA R6, R41, R45, R6 ;  /* 0x0000002d29067223 */ /* 0x000fe20000000006 */
[----:B------:R-:W-:Y:S01]  /*7330*/  F2FP.SATFINITE.E5M2.F32.PACK_AB_MERGE_C R99, R7, R3, RZ ;  /* 0x000000030763723e */ /* 0x000fe200048060ff */
[C---:B------:R-:W-:Y:S01]  /*7340*/  FFMA R11, R41.reuse, R50, R11 ;  /* 0x00000032290b7223 */ /* 0x040fe2000000000b */
[C---:B------:R-:W-:Y:S01]  /*7350*/  FFMA R8, R41.reuse, R47, R8 ;  /* 0x0000002f29087223 */ /* 0x040fe20000000008 */
[----:B------:R-:W-:Y:S01]  /*7360*/  FMUL R10, R38, R14 ;  /* 0x0000000e260a7220 */ /* 0x000fe20000400000 */
[----:B------:R-:W-:Y:S01]  /*7370*/  F2FP.SATFINITE.E5M2.F32.PACK_AB_MERGE_C R104, R2, R0, R99 ;  /* 0x000000000268723e */ /* 0x000fe20004806063 */
[----:B------:R-:W-:Y:S01]  /*7380*/  FFMA R9, R41, R52, R9 ;  /* 0x0000003429097223 */ /* 0x000fe20000000009 */
[----:B------:R-:W-:Y:S01]  /*7390*/  F2FP.SATFINITE.E5M2.F32.PACK_AB_MERGE_C R105, R11, R6, RZ ;  /* 0x000000060b69723e */ /* 0x000fe200048060ff */
[----:B------:R-:W-:Y:S01]  /*73a0*/  FFMA R10, R41, R49, R10 ;  /* 0x00000031290a7223 */ /* 0x000fe2000000000a */
[----:B------:R-:W-:Y:S01]  /*73b0*/  IADD3 R99, PT, PT, R112, R103, RZ ;  /* 0x0000006770637210 */ /* 0x000fe20007ffe0ff */
[C---:B------:R-:W-:Y:S01]  /*73c0*/  FMUL R15, R38.reuse, R15 ;  /* 0x0000000f260f7220 */ /* 0x040fe20000400000 */
[--C-:B------:R-:W-:Y:S01]  /*73d0*/  HADD2.F32 R53, -RZ, R55.reuse.H0_H0 ;  /* 0x20000037ff357230 */ /* 0x100fe20000004100 */
[----:B------:R-:W-:Y:S01]  /*73e0*/  F2FP.SATFINITE.E5M2.F32.PACK_AB_MERGE_C R105, R5, R4, R105 ;  /* 0x000000040569723e */ /* 0x000fe20004806069 */
[----:B------:R-:W-:Y:S02]  /*73f0*/  HADD2.F32 R58, -RZ, R55.H1_H1 ;  /* 0x30000037ff3a7230 */ /* 0x000fe40000004100 */
[C---:B------:R-:W-:Y:S01]  /*7400*/  FFMA R15, R41.reuse, R54, R15 ;  /* 0x00000036290f7223 */ /* 0x040fe2000000000f */
[C---:B------:R-:W-:Y:S01]  /*7410*/  FFMA R12, R41.reuse, R51, R12 ;  /* 0x00000033290c7223 */ /* 0x040fe2000000000c */
[C---:B------:R-:W-:Y:S01]  /*7420*/  FFMA R13, R41.reuse, R56, R13 ;  /* 0x00000038290d7223 */ /* 0x040fe2000000000d */
[----:B------:R-:W-:Y:S02]  /*7430*/  HADD2.F32 R55, -RZ, R57.H0_H0 ;  /* 0x20000039ff377230 */ /* 0x000fe40000004100 */
[C---:B------:R-:W-:Y:S01]  /*7440*/  FMUL R14, R38.reuse, R18 ;  /* 0x00000012260e7220 */ /* 0x040fe20000400000 */
[C---:B------:R-:W-:Y:S01]  /*7450*/  FMUL R19, R38.reuse, R19 ;  /* 0x0000001326137220 */ /* 0x040fe20000400000 */
[--C-:B------:R-:W-:Y:S02]  /*7460*/  HADD2.F32 R57, -RZ, R59.reuse.H0_H0 ;  /* 0x2000003bff397230 */ /* 0x100fe40000004100 */
[C---:B------:R-:W-:Y:S01]  /*7470*/  FMUL R18, R38.reuse, R22 ;  /* 0x0000001626127220 */ /* 0x040fe20000400000 */
[C---:B------:R-:W-:Y:S01]  /*7480*/  FFMA R14, R41.reuse, R53, R14 ;  /* 0x00000035290e7223 */ /* 0x040fe2000000000e */
[----:B------:R-:W-:Y:S02]  /*7490*/  HADD2.F32 R62, -RZ, R59.H1_H1 ;  /* 0x3000003bff3e7230 */ /* 0x000fe40000004100 */
[C---:B------:R-:W-:Y:S01]  /*74a0*/  FFMA R19, R41.reuse, R58, R19 ;  /* 0x0000003a29137223 */ /* 0x040fe20000000013 */
[----:B------:R-:W-:Y:S02]  /*74b0*/  HADD2.F32 R59, -RZ, R61.H0_H0 ;  /* 0x2000003dff3b7230 */ /* 0x000fe40000004100 */
[C---:B------:R-:W-:Y:S01]  /*74c0*/  FMUL R23, R38.reuse, R23 ;  /* 0x0000001726177220 */ /* 0x040fe20000400000 */
[C---:B------:R-:W-:Y:S01]  /*74d0*/  FFMA R16, R41.reuse, R55, R16 ;  /* 0x0000003729107223 */ /* 0x040fe20000000010 */
[C---:B------:R-:W-:Y:S01]  /*74e0*/  FFMA R17, R41.reuse, R60, R17 ;  /* 0x0000003c29117223 */ /* 0x040fe20000000011 */
[--C-:B------:R-:W-:Y:S02]  /*74f0*/  HADD2.F32 R61, -RZ, R63.reuse.H0_H0 ;  /* 0x2000003fff3d7230 */ /* 0x100fe40000004100 */
[C---:B------:R-:W-:Y:S01]  /*7500*/  FFMA R18, R41.reuse, R57, R18 ;  /* 0x0000003929127223 */ /* 0x040fe20000000012 */
[----:B------:R-:W-:Y:S02]  /*7510*/  HADD2.F32 R66, -RZ, R63.H1_H1 ;  /* 0x3000003fff427230 */ /* 0x000fe40000004100 */
[C---:B------:R-:W-:Y:S01]  /*7520*/  FMUL R22, R38.reuse, R26 ;  /* 0x0000001a26167220 */ /* 0x040fe20000400000 */
[----:B------:R-:W-:Y:S02]  /*7530*/  HADD2.F32 R63, -RZ, R65.H0_H0 ;  /* 0x20000041ff3f7230 */ /* 0x000fe40000004100 */
[C---:B------:R-:W-:Y:S01]  /*7540*/  FFMA R23, R41.reuse, R62, R23 ;  /* 0x0000003e29177223 */ /* 0x040fe20000000017 */
[C---:B------:R-:W-:Y:S01]  /*7550*/  FMUL R27, R38.reuse, R27 ;  /* 0x0000001b261b7220 */ /* 0x040fe20000400000 */
[C---:B------:R-:W-:Y:S01]  /*7560*/  FFMA R20, R41.reuse, R59, R20 ;  /* 0x0000003b29147223 */ /* 0x040fe20000000014 */
[C---:B------:R-:W-:Y:S01]  /*7570*/  FFMA R21, R41.reuse, R64, R21 ;  /* 0x0000004029157223 */ /* 0x040fe20000000015 */
[--C-:B------:R-:W-:Y:S02]  /*7580*/  HADD2.F32 R65, -RZ, R67.reuse.H0_H0 ;  /* 0x20000043ff417230 */ /* 0x100fe40000004100 */
[C---:B------:R-:W-:Y:S01]  /*7590*/  FFMA R22, R41.reuse, R61, R22 ;  /* 0x0000003d29167223 */ /* 0x040fe20000000016 */
[----:B------:R-:W-:Y:S02]  /*75a0*/  HADD2.F32 R70, -RZ, R67.H1_H1 ;  /* 0x30000043ff467230 */ /* 0x000fe40000004100 */
[C---:B------:R-:W-:Y:S01]  /*75b0*/  FMUL R26, R38.reuse, R30 ;  /* 0x0000001e261a7220 */ /* 0x040fe20000400000 */
[--C-:B------:R-:W-:Y:S02]  /*75c0*/  HADD2.F32 R67, -RZ, R40.reuse.H0_H0 ;  /* 0x20000028ff437230 */ /* 0x100fe40000004100 */
[C---:B------:R-:W-:Y:S01]  /*75d0*/  FFMA R27, R41.reuse, R66, R27 ;  /* 0x00000042291b7223 */ /* 0x040fe2000000001b */
[C---:B------:R-:W-:Y:S01]  /*75e0*/  FMUL R31, R38.reuse, R31 ;  /* 0x0000001f261f7220 */ /* 0x040fe20000400000 */
[C---:B------:R-:W-:Y:S01]  /*75f0*/  FFMA R24, R41.reuse, R63, R24 ;  /* 0x0000003f29187223 */ /* 0x040fe20000000018 */
[----:B------:R-:W-:Y:S02]  /*7600*/  HADD2.F32 R40, -RZ, R40.H1_H1 ;  /* 0x30000028ff287230 */ /* 0x000fe40000004100 */
[C---:B------:R-:W-:Y:S01]  /*7610*/  FFMA R25, R41.reuse, R68, R25 ;  /* 0x0000004429197223 */ /* 0x040fe20000000019 */
[--C-:B------:R-:W-:Y:S02]  /*7620*/  HADD2.F32 R69, -RZ, R42.reuse.H0_H0 ;  /* 0x2000002aff457230 */ /* 0x100fe40000004100 */
[C---:B------:R-:W-:Y:S01]  /*7630*/  FFMA R26, R41.reuse, R65, R26 ;  /* 0x00000041291a7223 */ /* 0x040fe2000000001a */
[----:B------:R-:W-:Y:S02]  /*7640*/  HADD2.F32 R42, -RZ, R42.H1_H1 ;  /* 0x3000002aff2a7230 */ /* 0x000fe40000004100 */
[C---:B------:R-:W-:Y:S01]  /*7650*/  FMUL R30, R38.reuse, R34 ;  /* 0x00000022261e7220 */ /* 0x040fe20000400000 */
[----:B------:R-:W-:Y:S01]  /*7660*/  FFMA R31, R41, R70, R31 ;  /* 0x00000046291f7223 */ /* 0x000fe2000000001f */
[----:B------:R-:W-:Y:S01]  /*7670*/  FMUL R35, R38, R35 ;  /* 0x0000002326237220 */ /* 0x000fe20000400000 */
[----:B------:R-:W-:Y:S01]  /*7680*/  F2FP.SATFINITE.E5M2.F32.PACK_AB_MERGE_C R106, R15, R10, RZ ;  /* 0x0000000a0f6a723e */ /* 0x000fe200048060ff */
[----:B------:R-:W-:Y:S01]  /*7690*/  FFMA R28, R41, R67, R28 ;  /* 0x00000043291c7223 */ /* 0x000fe2000000001c */
[----:B------:R-:W-:Y:S01]  /*76a0*/  F2FP.SATFINITE.E5M2.F32.PACK_AB_MERGE_C R107, R19, R14, RZ ;  /* 0x0000000e136b723e */ /* 0x000fe200048060ff */
[C---:B------:R-:W-:Y:S01]  /*76b0*/  FFMA R29, R41.reuse, R40, R29 ;  /* 0x00000028291d7223 */ /* 0x040fe2000000001d */
[C---:B------:R-:W-:Y:S01]  /*76c0*/  FFMA R30, R41.reuse, R69, R30 ;  /* 0x00000045291e7223 */ /* 0x040fe2000000001e */
[----:B------:R-:W-:Y:S01]  /*76d0*/  FFMA R35, R41, R42, R35 ;  /* 0x0000002a29237223 */ /* 0x000fe20000000023 */
[----:B------:R-:W-:Y:S02]  /*76e0*/  F2FP.SATFINITE.E5M2.F32.PACK_AB_MERGE_C R106, R9, R8, R106 ;  /* 0x00000008096a723e */ /* 0x000fe4000480606a */
[----:B------:R-:W-:Y:S02]  /*76f0*/  F2FP.SATFINITE.E5M2.F32.PACK_AB_MERGE_C R107, R13, R12, R107 ;  /* 0x0000000c0d6b723e */ /* 0x000fe4000480606b */
[----:B------:R-:W-:Y:S02]  /*7700*/  F2FP.SATFINITE.E5M2.F32.PACK_AB_MERGE_C R108, R23, R18, RZ ;  /* 0x00000012176c723e */ /* 0x000fe400048060ff */
[----:B------:R-:W-:Y:S01]  /*7710*/  F2FP.SATFINITE.E5M2.F32.PACK_AB_MERGE_C R109, R27, R22, RZ ;  /* 0x000000161b6d723e */ /* 0x000fe200048060ff */
[----:B------:R1:W-:Y:S01]  /*7720*/  STS.128 [R84+UR44+0x4400], R104 ;  /* 0x0044006854007988 */ /* 0x0003e20008000c2c */
[----:B------:R-:W-:Y:S02]  /*7730*/  F2FP.SATFINITE.E5M2.F32.PACK_AB_MERGE_C R113, R31, R26, RZ ;  /* 0x0000001a1f71723e */ /* 0x000fe400048060ff */
[----:B------:R-:W-:Y:S02]  /*7740*/  F2FP.SATFINITE.E5M2.F32.PACK_AB_MERGE_C R114, R35, R30, RZ ;  /* 0x0000001e2372723e */ /* 0x000fe400048060ff */
[----:B------:R-:W-:Y:S02]  /*7750*/  F2FP.SATFINITE.E5M2.F32.PACK_AB_MERGE_C R108, R17, R16, R108 ;  /* 0x00000010116c723e */ /* 0x000fe4000480606c */
[----:B------:R-:W-:Y:S02]  /*7760*/  F2FP.SATFINITE.E5M2.F32.PACK_AB_MERGE_C R109, R21, R20, R109 ;  /* 0x00000014156d723e */ /* 0x000fe4000480606d */
[----:B------:R-:W-:Y:S02]  /*7770*/  F2FP.SATFINITE.E5M2.F32.PACK_AB_MERGE_C R110, R25, R24, R113 ;  /* 0x00000018196e723e */ /* 0x000fe40004806071 */
[----:B------:R-:W-:Y:S02]  /*7780*/  F2FP.SATFINITE.E5M2.F32.PACK_AB_MERGE_C R111, R29, R28, R114 ;  /* 0x0000001c1d6f723e */ /* 0x000fe40004806072 */
[----:B------:R-:W-:Y:S02]  /*7790*/  LEA R112, R93, UR44, 0x3 ;  /* 0x0000002c5d707c11 */ /* 0x000fe4000f8e18ff */
[----:B------:R-:W-:Y:S01]  /*77a0*/  @P6 SHF.L.U32 R113, R91, 0x1f, RZ ;  /* 0x0000001f5b716819 */ /* 0x000fe200000006ff */
[----:B------:R1:W-:Y:S01]  /*77b0*/  STS.128 [R99+0x4410], R108 ;  /* 0x0044106c63007388 */ /* 0x0003e20000000c00 */
[----:B------:R-:W-:Y:S01]  /*77c0*/  @!PT LDS RZ, [RZ] ;  /* 0x00000000fffff984 */ /* 0x000fe20000000800 */
[----:B------:R-:W-:Y:S01]  /*77d0*/  @!PT LDS RZ, [RZ] ;  /* 0x00000000fffff984 */ /* 0x000fe20000000800 */
[----:B------:R-:W-:Y:S01]  /*77e0*/  @!PT LDS RZ, [RZ] ;  /* 0x00000000fffff984 */ /* 0x000fe20000000800 */
[----:B------:R-:W-:Y:S01]  /*77f0*/  @!PT LDS RZ, [RZ] ;  /* 0x00000000fffff984 */ /* 0x000fe20000000800 */
[----:B------:R2:W-:Y:S07]  /*7800*/  MEMBAR.ALL.CTA ;  /* 0x0000000000007992 */ /* 0x0005ee0000008000 */
[----:B--2---:R-:W2:Y:S02]  /*7810*/  FENCE.VIEW.ASYNC.S ;  /* 0x00000000000073c6 */ /* 0x004ea40000000000 */
[----:B--2---:R-:W-:Y:S06]  /*7820*/  BAR.SYNC.DEFER_BLOCKING 0x1, 0x80 ;  /* 0x0042000000007b1d */ /* 0x004fec0000010000 */
[----:B------:R-:W-:Y:S05]  /*7830*/  @P0 BRA `(.L_x_123) ;  /* 0x0000000000280947 */ /* 0x000fea0003800000 */
[----:B------:R-:W-:Y:S01]  /*7840*/  UIADD3 UR4, UPT, UPT, UR44, 0x4400, URZ ;  /* 0x000044002c047890 */ /* 0x000fe2000fffe0ff */
[----:B------:R-:W-:Y:S05]  /*7850*/  UMOV UR51, UR36 ;  /* 0x0000002400337c82 */ /* 0x000fea0008000000 */
[----:B------:R-:W-:Y:S01]  /*7860*/  MOV R96, UR4 ;  /* 0x0000000400607c02 */ /* 0x000fe20008000f00 */
[----:B------:R-:W-:Y:S03]  /*7870*/  UIADD3 UR4, UP0, UPT, UR62, 0x680, URZ ;  /* 0x000006803e047890 */ /* 0x000fe6000ff1e0ff */
[----:B------:R-:W-:Y:S01]  /*7880*/  R2UR UR48, R96 ;  /* 0x00000000603072ca */ /* 0x000fe200000e0000 */
[----:B------:R-:W-:Y:S11]  /*7890*/  UIADD3.X UR5, UPT, UPT, URZ, UR63, URZ, UP0, !UPT ;  /* 0x0000003fff057290 */ /* 0x000ff600087fe4ff */
[----:B------:R-:W-:Y:S01]  /*78a0*/  @!UPT UIADD3 URZ, UPT, UPT, URZ, URZ, URZ ;  /* 0x000000fffffff290 */ /* 0x000fe2000fffe0ff */
[----:B------:R2:W-:Y:S01]  /*78b0*/  UTMASTG.3D [UR48], [UR4] ;  /* 0x00000030040073b5 */ /* 0x0005e20008010000 */
[----:B------:R0:W-:Y:S01]  /*78c0*/  UTMACMDFLUSH ;  /* 0x00000000000079b7 */ /* 0x0001e20000000000 */
[----:B--2---:R-:W-:Y:S04]  /*78d0*/  DEPBAR.LE SB0, 0x1 ;  /* 0x000080400000791a */ /* 0x004fe80000000000 */
.L_x_123:
[----:B------:R-:W-:Y:S05]  /*78e0*/  BSYNC.RECONVERGENT B0 ;  /* 0x0000000000007941 */ /* 0x000fea0003800200 */
.L_x_122:
[----:B------:R-:W-:Y:S06]  /*78f0*/  BAR.SYNC.DEFER_BLOCKING 0x1, 0x80 ;  /* 0x0042000000007b1d */ /* 0x000fec0000010000 */
[----:B------:R-:W2:Y:S01]  /*7900*/  @P6 SYNCS.PHASECHK.TRANS64.TRYWAIT P0, [R112+URZ+0x140], R113 ;  /* 0x00014071700065a7 */ /* 0x000ea200080011ff */
[----:B------:R-:W-:Y:S01]  /*7910*/  BSSY B1, `(.L_x_124) ;  /* 0x0000020000017945 */ /* 0x000fe20003800000 */
[----:B--2---:R-:W-:Y:S03]  /*7920*/  @P6 SEL R100, RZ, 0x1, !P0 ;  /* 0x00000001ff646807 */ /* 0x004fe60004000000 */
[----:B------:R-:W-:Y:S05]  /*7930*/  @!P6 BRA `(.L_x_125) ;  /* 0x000000000074e947 */ /* 0x000fea0003800000 */
[----:B------:R-:W-:Y:S01]  /*7940*/  ISETP.NE.AND P1, PT, R101, RZ, PT ;  /* 0x000000ff6500720c */ /* 0x000fe20003f25270 */
[----:B------:R-:W2:Y:S01]  /*7950*/  S2R R0, SR_CgaCtaId ;  /* 0x0000000000007919 */ /* 0x000ea20000008800 */
[----:B------:R-:W-:Y:S01]  /*7960*/  ISETP.NE.AND P0, PT, R100, RZ, PT ;  /* 0x000000ff6400720c */ /* 0x000fe20003f05270 */
[----:B------:R-:W-:Y:S10]  /*7970*/  BSSY B0, `(.L_x_126) ;  /* 0x0000008000007945 */ /* 0x000ff40003800000 */
[----:B------:R-:W-:Y:S05]  /*7980*/  @P1 IMAD R2, R93, 0x1000, R84 ;  /* 0x000010005d021824 */ /* 0x000fea00078e0254 */
[----:B------:R-:W-:Y:S05]  /*7990*/  @P1 IADD3 R4, PT, PT, R2, UR44, RZ ;  /* 0x0000002c02041c10 */ /* 0x000fea000fffe0ff */
[----:B------:R-:W-:Y:S01]  /*79a0*/  @P1 IMAD.IADD R4, R4, 0x1, R103 ;  /* 0x0000000104041824 */ /* 0x000fe200078e0267 */
[----:B------:R-:W-:Y:S06]  /*79b0*/  @P0 BRA `(.L_x_127) ;  /* 0x00000000000c0947 */ /* 0x000fec0003800000 */
[----:B------:R-:W-:Y:S04]  /*79c0*/  SHF.L.U32 R3, R91, 0x1f, RZ ;  /* 0x0000001f5b037819 */ /* 0x000fe800000006ff */
[----:B------:R-:W3:Y:S02]  /*79d0*/  SYNCS.PHASECHK.TRANS64.TRYWAIT P0, [R112+URZ+0x140], R3 ;  /* 0x00014003700075a7 */ /* 0x000ee400080011ff */
[----:B---3--:R-:W-:Y:S05]  /*79e0*/  @!P0 BRA `(.L_x_128) ;  /* 0x0000003800448947 */ /* 0x008fea0003800000 */
.L_x_127:
[----:B------:R-:W-:Y:S05]  /*79f0*/  BSYNC B0 ;  /* 0x0000000000007941 */ /* 0x000fea0003800000 */
.L_x_126:
[----:B------:R-:W-:Y:S01]  /*7a00*/  ISETP.NE.AND P0, PT, R101, RZ, PT ;  /* 0x000000ff6500720c */ /* 0x000fe20003f05270 */
[----:B---3--:R-:W-:Y:S02]  /*7a10*/  VIADD R3, R112, 0x160 ;  /* 0x0000016070037836 */ /* 0x008fe40000000000 */
[----:B------:R-:W-:Y:S03]  /*7a20*/  VIADD R93, R93, 0x1 ;  /* 0x000000015d5d7836 */ /* 0x000fe60000000000 */
[----:B--2---:R-:W-:Y:S07]  /*7a30*/  PRMT R0, R0, 0x654, R3 ;  /* 0x0000065400007816 */ /* 0x004fee0000000003 */
[----:B------:R2:W3:Y:S04]  /*7a40*/  @P0 LDS.128 R72, [R2+UR44+0x400] ;  /* 0x0004002c02480984 */ /* 0x0004e80008000c00 */
[----:B------:R2:W4:Y:S01]  /*7a50*/  @P0 LDS.128 R76, [R4+0x410] ;  /* 0x00041000044c0984 */ /* 0x0005220000000c00 */
        /* <DEDUP_REMOVED lines=10> */
[----:B--23--:R-:W-:Y:S02]  /*7b00*/  LOP3.LUT R91, R91, R0, RZ, 0x3c, !PT ;  /* 0x000000005b5b7212 */ /* 0x00cfe400078e3cff */
.L_x_125:
[----:B------:R-:W-:Y:S05]  /*7b10*/  BSYNC B1 ;  /* 0x0000000000017941 */ /* 0x000fea0003800000 */
.L_x_124:
[----:B------:R-:W-:Y:S05]  /*7b20*/  VIADD R3, R39, 0x40 ;  /* 0x0000004027037836 */ /* 0x000fea0000000000 */
[----:B------:R-:W-:Y:S04]  /*7b30*/  SHF.R.U32.HI R3, RZ, 0x15, R3 ;  /* 0x00000015ff037819 */ /* 0x000fe80000011603 */
[----:B------:R-:W-:Y:S11]  /*7b40*/  LOP3.LUT P0, RZ, R3, 0x3, R86, 0x48, !PT ;  /* 0x0000000303ff7812 */ /* 0x000ff60007804856 */
[----:B------:R-:W-:Y:S02]  /*7b50*/  @!UPT UIADD3 URZ, UPT, UPT, URZ, URZ, URZ ;  /* 0x000000fffffff290 */ /* 0x000fe4000fffe0ff */
[----:B------:R-:W-:Y:S05]  /*7b60*/  @!P0 BRA `(.L_x_129) ;  /* 0x0000000000408947 */ /* 0x000fea0003800000 */
[----:B------:R-:W2:Y:S01]  /*7b70*/  LDCU.64 UR8, c[0x4][0x78] ;  /* 0x01000f00ff0877ac */ /* 0x000ea20008000a00 */
[----:B------:R-:W-:Y:S01]  /*7b80*/  MOV R3, 0x0 ;  /* 0x0000000000037802 */ /* 0x000fe20000000f00 */
[----:B------:R-:W-:Y:S02]  /*7b90*/  HFMA2 R12, -RZ, RZ, 0, 5.9604644775390625e-08 ;  /* 0x00000001ff0c7431 */ /* 0x000fe400000001ff */
[----:B------:R-:W-:Y:S02]  /*7ba0*/  IMAD.MOV.U32 R8, RZ, RZ, 0x192 ;  /* 0x00000192ff087424 */ /* 0x000fe400078e00ff */
[----:B------:R-:W-:Y:S01]  /*7bb0*/  IMAD.MOV.U32 R13, RZ, RZ, RZ ;  /* 0x000000ffff0d7224 */ /* 0x000fe200078e00ff */
[----:B------:R-:W3:Y:S01]  /*7bc0*/  LDCU.64 UR6, c[0x4][0x80] ;  /* 0x01001000ff0677ac */ /* 0x000ee20008000a00 */
[----:B------:R-:W1:Y:S01]  /*7bd0*/  LDC.64 R2, c[0x4][R3] ;  /* 0x0100000003027b82 */ /* 0x000e620000000a00 */
[----:B------:R-:W5:Y:S01]  /*7be0*/  LDCU.64 UR4, c[0x4][0x18] ;  /* 0x01000300ff0477ac */ /* 0x000f620008000a00 */
[----:B--2---:R-:W-:Y:S01]  /*7bf0*/  MOV R5, UR9 ;  /* 0x0000000900057c02 */ /* 0x004fe20008000f00 */
[----:B------:R-:W-:Y:S01]  /*7c00*/  IMAD.U32 R4, RZ, RZ, UR8 ;  /* 0x00000008ff047e24 */ /* 0x000fe2000f8e00ff */
[----:B---3--:R-:W-:Y:S01]  /*7c10*/  MOV R7, UR7 ;  /* 0x0000000700077c02 */ /* 0x008fe20008000f00 */
[----:B------:R-:W-:Y:S01]  /*7c20*/  IMAD.U32 R6, RZ, RZ, UR6 ;  /* 0x00000006ff067e24 */ /* 0x000fe2000f8e00ff */
[----:B-----5:R-:W-:Y:S01]  /*7c30*/  MOV R11, UR5 ;  /* 0x00000005000b7c02 */ /* 0x020fe20008000f00 */
[----:B------:R-:W-:Y:S02]  /*7c40*/  IMAD.U32 R10, RZ, RZ, UR4 ;  /* 0x00000004ff0a7e24 */ /* 0x000fe4000f8e00ff */
[----:B------:R-:W-:Y:S07]  /*7c50*/  LEPC R20, `(.L_x_129) ;  /* 0x000000001014794e */ /* 0x000fee0000000000 */
[----:B-1--4-:R-:W-:Y:S05]  /*7c60*/  CALL.ABS.NOINC R2 ;  /* 0x0000000002007343 */ /* 0x012fea0003c00000 */
.L_x_129:
        /* <DEDUP_REMOVED lines=14> */
[----:B------:R-:W-:Y:S01]  /*7d50*/  F2FP.F16.E5M2.UNPACK_B R54, R75 ;  /* 0x0000004bff36723e */ /* 0x000fe200020004ff */
[----:B------:R-:W-:Y:S01]  /*7d60*/  LDTM.16dp32bit_t0_t15.x32 R4, tmem[UR4+0x40] ;  /* 0x00004004000479ee */ /* 0x000fe20008a80000 */
[----:B------:R-:W2:Y:S01]  /*7d70*/  LDTM.16dp32bit_t16_t31.x32 R4, tmem[UR4+0x60] ;  /* 0x00006004000479ee */ /* 0x000ea20008aa0000 */
[----:B------:R-:W-:Y:S01]  /*7d80*/  HADD2.F32 R46, -RZ, R46.H1_H1 ;  /* 0x3000002eff2e7230 */ /* 0x000fe20000004100 */
[----:B----4-:R-:W-:Y:S01]  /*7d90*/  F2FP.F16.E5M2.UNPACK_B R58, R76 ;  /* 0x0000004cff3a723e */ /* 0x010fe200020004ff */
[--C-:B------:R-:W-:Y:S01]  /*7da0*/  HADD2.F32 R49, -RZ, R50.reuse.H0_H0 ;  /* 0x20000032ff317230 */ /* 0x100fe20000004100 */
[----:B------:R-:W-:Y:S01]  /*7db0*/  F2FP.F16.E5M2.UNPACK_B R62, R77 ;  /* 0x0000004dff3e723e */ /* 0x000fe200020004ff */
[----:B------:R-:W-:Y:S01]  /*7dc0*/  HADD2.F32 R50, -RZ, R50.H1_H1 ;  /* 0x30000032ff327230 */ /* 0x000fe20000004100 */
[----:B------:R-:W-:Y:S01]  /*7dd0*/  F2FP.F16.E5M2.UNPACK_B R66, R78 ;  /* 0x0000004eff42723e */ /* 0x000fe200020004ff */
[--C-:B------:R-:W-:Y:S01]  /*7de0*/  HADD2.F32 R53, -RZ, R54.reuse.H0_H0 ;  /* 0x20000036ff357230 */ /* 0x100fe20000004100 */
[----:B------:R-:W-:Y:S01]  /*7df0*/  F2FP.F16.E5M2.UNPACK_B R70, R79 ;  /* 0x0000004fff46723e */ /* 0x000fe200020004ff */
[----:B------:R-:W-:Y:S01]  /*7e00*/  HADD2.F32 R54, -RZ, R54.H1_H1 ;  /* 0x30000036ff367230 */ /* 0x000fe20000004100 */
[----:B------:R-:W-:Y:S01]  /*7e10*/  F2FP.F16.E5M2.UNPACK_B R56, R75.H1 ;  /* 0x0000004bff38723e */ /* 0x000fe200030004ff */
[--C-:B------:R-:W-:Y:S01]  /*7e20*/  HADD2.F32 R57, -RZ, R58.reuse.H0_H0 ;  /* 0x2000003aff397230 */ /* 0x100fe20000004100 */
[----:B------:R-:W-:Y:S01]  /*7e30*/  F2FP.F16.E5M2.UNPACK_B R60, R76.H1 ;  /* 0x0000004cff3c723e */ /* 0x000fe200030004ff */
[----:B------:R-:W-:Y:S01]  /*7e40*/  HADD2.F32 R58, -RZ, R58.H1_H1 ;  /* 0x3000003aff3a7230 */ /* 0x000fe20000004100 */
[----:B------:R-:W-:Y:S01]  /*7e50*/  F2FP.F16.E5M2.UNPACK_B R64, R77.H1 ;  /* 0x0000004dff40723e */ /* 0x000fe200030004ff */
[--C-:B------:R-:W-:Y:S01]  /*7e60*/  HADD2.F32 R61, -RZ, R62.reuse.H0_H0 ;  /* 0x2000003eff3d7230 */ /* 0x100fe20000004100 */
[----:B------:R-:W-:Y:S01]  /*7e70*/  F2FP.F16.E5M2.UNPACK_B R68, R78.H1 ;  /* 0x0000004eff44723e */ /* 0x000fe200030004ff */
[----:B------:R-:W-:Y:S01]  /*7e80*/  HADD2.F32 R62, -RZ, R62.H1_H1 ;  /* 0x3000003eff3e7230 */ /* 0x000fe20000004100 */
[----:B------:R-:W-:Y:S01]  /*7e90*/  ISETP.NE.AND P0, PT, R97, RZ, PT ;  /* 0x000000ff6100720c */ /* 0x000fe20003f05270 */
[--C-:B------:R-:W-:Y:S01]  /*7ea0*/  HADD2.F32 R65, -RZ, R66.reuse.H0_H0 ;  /* 0x20000042ff417230 */ /* 0x100fe20000004100 */
[----:B------:R-:W-:Y:S01]  /*7eb0*/  ISETP.NE.AND P6, PT, R102, RZ, PT ;  /* 0x000000ff6600720c */ /* 0x000fe20003fc5270 */
[----:B------:R-:W-:Y:S02]  /*7ec0*/  HADD2.F32 R66, -RZ, R66.H1_H1 ;  /* 0x30000042ff427230 */ /* 0x000fe40000004100 */
[--C-:B------:R-:W-:Y:S02]  /*7ed0*/  HADD2.F32 R69, -RZ, R70.reuse.H0_H0 ;  /* 0x20000046ff457230 */ /* 0x100fe40000004100 */
[C---:B--2---:R-:W-:Y:S01]  /*7ee0*/  FMUL R0, R38.reuse, R4 ;  /* 0x0000000426007220 */ /* 0x044fe20000400000 */
[C---:B------:R-:W-:Y:S01]  /*7ef0*/  FMUL R2, R38.reuse, R5 ;  /* 0x0000000526027220 */ /* 0x040fe20000400000 */
[C---:B------:R-:W-:Y:S01]  /*7f00*/  FMUL R4, R38.reuse, R8 ;  /* 0x0000000826047220 */ /* 0x040fe20000400000 */
[C---:B------:R-:W-:Y:S01]  /*7f10*/  FMUL R5, R38.reuse, R9 ;  /* 0x0000000926057220 */ /* 0x040fe20000400000 */
[C---:B------:R-:W-:Y:S01]  /*7f20*/  FFMA R0, R41.reuse, R40, R0 ;  /* 0x0000002829007223 */ /* 0x040fe20000000000 */
[C---:B------:R-:W-:Y:S01]  /*7f30*/  FFMA R2, R41.reuse, R43, R2 ;  /* 0x0000002b29027223 */ /* 0x040fe20000000002 */
        /* <DEDUP_REMOVED lines=10> */
[----:B------:R-:W-:Y:S02]  /*7fe0*/  HADD2.F32 R70, -RZ, R70.H1_H1 ;  /* 0x30000046ff467230 */ /* 0x000fe40000004100 */
[C---:B------:R-:W-:Y:S01]  /*7ff0*/  FMUL R28, R38.reuse, R32 ;  /* 0x00000020261c7220 */ /* 0x040fe20000400000 */
[C---:B------:R-:W-:Y:S01]  /*8000*/  FMUL R29, R38.reuse, R33 ;  /* 0x00000021261d7220 */ /* 0x040fe20000400000 */
[C---:B------:R-:W-:Y:S01]  /*8010*/  FMUL R3, R38.reuse, R6 ;  /* 0x0000000626037220 */ /* 0x040fe20000400000 */
[C---:B------:R-:W-:Y:S01]  /*8020*/  FMUL R7, R38.reuse, R7 ;  /* 0x0000000726077220 */ /* 0x040fe20000400000 */
[--C-:B------:R-:W-:Y:S02]  /*8030*/  HADD2.F32 R47, -RZ, R48.reuse.H0_H0 ;  /* 0x20000030ff2f7230 */ /* 0x100fe40000004100 */
[C---:B------:R-:W-:Y:S01]  /*8040*/  FMUL R6, R38.reuse, R10 ;  /* 0x0000000a26067220 */ /* 0x040fe20000400000 */
[C---:B------:R-:W-:Y:S01]  /*8050*/  FFMA R3, R41.reuse, R42, R3 ;  /* 0x0000002a29037223 */ /* 0x040fe20000000003 */
[----:B------:R-:W-:Y:S02]  /*8060*/  HADD2.F32 R48, -RZ, R48.H1_H1 ;  /* 0x30000030ff307230 */ /* 0x000fe40000004100 */
[C---:B------:R-:W-:Y:S01]  /*8070*/  FFMA R7, R41.reuse, R44, R7 ;  /* 0x0000002c29077223 */ /* 0x040fe20000000007 */
[C---:B------:R-:W-:Y:S01]  /*8080*/  FFMA R4, R41.reuse, R45, R4 ;  /* 0x0000002d29047223 */ /* 0x040fe20000000004 */
[C---:B------:R-:W-:Y:S01]  /*8090*/  FFMA R5, R41.reuse, R46, R5 ;  /* 0x0000002e29057223 */ /* 0x040fe20000000005 */
[----:B------:R-:W-:Y:S01]  /*80a0*/  FFMA R6, R41, R47, R6 ;  /* 0x0000002f29067223 */ /* 0x000fe20000000006 */
[----:B------:R-:W-:Y:S01]  /*80b0*/  FMUL R11, R38, R11 ;  /* 0x0000000b260b7220 */ /* 0x000fe20000400000 */
[----:B------:R-:W-:Y:S01]  /*80c0*/  F2FP.F16.E5M2.UNPACK_B R40, R79.H1 ;  /* 0x0000004fff28723e */ /* 0x000fe200030004ff */
[--C-:B------:R-:W-:Y:S01]  /*80d0*/  HADD2.F32 R51, -RZ, R52.reuse.H0_H0 ;  /* 0x20000034ff337230 */ /* 0x100fe20000004100 */
[----:B-1----:R-:W-:Y:S01]  /*80e0*/  F2FP.SATFINITE.E5M2.F32.PACK_AB_MERGE_C R105, R7, R3, RZ ;  /* 0x000000030769723e */ /* 0x002fe200048060ff */
[C---:B------:R-:W-:Y:S01]  /*80f0*/  FFMA R11, R41.reuse, R48, R11 ;  /* 0x00000030290b7223 */ /* 0x040fe2000000000b */
[C---:B------:R-:W-:Y:S01]  /*8100*/  FFMA R8, R41.reuse, R49, R8 ;  /* 0x0000003129087223 */ /* 0x040fe20000000008 */
[----:B------:R-:W-:Y:S01]  /*8110*/  FFMA R9, R41, R50, R9 ;  /* 0x0000003229097223 */ /* 0x000fe20000000009 */
[----:B------:R-:W-:Y:S01]  /*8120*/  F2FP.SATFINITE.E5M2.F32.PACK_AB_MERGE_C R104, R2, R0, R105 ;  /* 0x000000000268723e */ /* 0x000fe20004806069 */
[----:B------:R-:W-:Y:S01]  /*8130*/  HADD2.F32 R52, -RZ, R52.H1_H1 ;  /* 0x30000034ff347230 */ /* 0x000fe20000004100 */
[----:B------:R-:W-:Y:S01]  /*8140*/  F2FP.SATFINITE.E5M2.F32.PACK_AB_MERGE_C R106, R11, R6, RZ ;  /* 0x000000060b6a723e */ /* 0x000fe200048060ff */
[C---:B------:R-:W-:Y:S01]  /*8150*/  FMUL R10, R38.reuse, R14 ;  /* 0x0000000e260a7220 */ /* 0x040fe20000400000 */
[C---:B------:R-:W-:Y:S01]  /*8160*/  FMUL R15, R38.reuse, R15 ;  /* 0x0000000f260f7220 */ /* 0x040fe20000400000 */
[--C-:B------:R-:W-:Y:S01]  /*8170*/  HADD2.F32 R55, -RZ, R56.reuse.H0_H0 ;  /* 0x20000038ff377230 */ /* 0x100fe20000004100 */
[----:B------:R-:W-:Y:S01]  /*8180*/  F2FP.SATFINITE.E5M2.F32.PACK_AB_MERGE_C R105, R5, R4, R106 ;  /* 0x000000040569723e */ /* 0x000fe2000480606a */
[C---:B------:R-:W-:Y:S01]  /*8190*/  FFMA R10, R41.reuse, R51, R10 ;  /* 0x00000033290a7223 */ /* 0x040fe2000000000a */
[C---:B------:R-:W-:Y:S01]  /*81a0*/  FFMA R15, R41.reuse, R52, R15 ;  /* 0x00000034290f7223 */ /* 0x040fe2000000000f */
[C---:B------:R-:W-:Y:S01]  /*81b0*/  FFMA R12, R41.reuse, R53, R12 ;  /* 0x00000035290c7223 */ /* 0x040fe2000000000c */
[C---:B------:R-:W-:Y:S01]  /*81c0*/  FFMA R13, R41.reuse, R54, R13 ;  /* 0x00000036290d7223 */ /* 0x040fe2000000000d */
[----:B------:R-:W-:Y:S02]  /*81d0*/  HADD2.F32 R56, -RZ, R56.H1_H1 ;  /* 0x30000038ff387230 */ /* 0x000fe40000004100 */
[C---:B------:R-:W-:Y:S01]  /*81e0*/  FMUL R14, R38.reuse, R18 ;  /* 0x00000012260e7220 */ /* 0x040fe20000400000 */
[C---:B------:R-:W-:Y:S01]  /*81f0*/  FMUL R19, R38.reuse, R19 ;  /* 0x0000001326137220 */ /* 0x040fe20000400000 */
[--C-:B------:R-:W-:Y:S02]  /*8200*/  HADD2.F32 R59, -RZ, R60.reuse.H0_H0 ;  /* 0x2000003cff3b7230 */ /* 0x100fe40000004100 */
[C---:B------:R-:W-:Y:S01]  /*8210*/  FMUL R18, R38.reuse, R22 ;  /* 0x0000001626127220 */ /* 0x040fe20000400000 */
[C---:B------:R-:W-:Y:S01]  /*8220*/  FFMA R14, R41.reuse, R55, R14 ;  /* 0x00000037290e7223 */ /* 0x040fe2000000000e */
[----:B------:R-:W-:Y:S02]  /*8230*/  HADD2.F32 R60, -RZ, R60.H1_H1 ;  /* 0x3000003cff3c7230 */ /* 0x000fe40000004100 */
        /* <DEDUP_REMOVED lines=8> */
[C---:B------:R-:W-:Y:S01]  /*82c0*/  FFMA R23, R41.reuse, R60, R23 ;  /* 0x0000003c29177223 */ /* 0x040fe20000000017 */
[C---:B------:R-:W-:Y:S01]  /*82d0*/  FMUL R27, R38.reuse, R27 ;  /* 0x0000001b261b7220 */ /* 0x040fe20000400000 */
[C---:B------:R-:W-:Y:S01]  /*82e0*/  FFMA R20, R41.reuse, R61, R20 ;  /* 0x0000003d29147223 */ /* 0x040fe20000000014 */
[C---:B------:R-:W-:Y:S01]  /*82f0*/  FFMA R21, R41.reuse, R62, R21 ;  /* 0x0000003e29157223 */ /* 0x040fe20000000015 */
[--C-:B------:R-:W-:Y:S02]  /*8300*/  HADD2.F32 R67, -RZ, R68.reuse.H0_H0 ;  /* 0x20000044ff437230 */ /* 0x100fe40000004100 */
[----:B------:R-:W-:Y:S01]  /*8310*/  FFMA R22, R41, R63, R22 ;  /* 0x0000003f29167223 */ /* 0x000fe20000000016 */
[----:B------:R-:W-:Y:S02]  /*8320*/  HADD2.F32 R68, -RZ, R68.H1_H1 ;  /* 0x30000044ff447230 */ /* 0x000fe40000004100 */
[C---:B------:R-:W-:Y:S01]  /*8330*/  FMUL R26, R38.reuse, R30 ;  /* 0x0000001e261a7220 */ /* 0x040fe20000400000 */
[----:B------:R-:W-:Y:S01]  /*8340*/  F2FP.SATFINITE.E5M2.F32.PACK_AB_MERGE_C R107, R15, R10, RZ ;  /* 0x0000000a0f6b723e */ /* 0x000fe200048060ff */
        /* <DEDUP_REMOVED lines=8> */
[----:B------:R-:W-:Y:S01]  /*83d0*/  F2FP.SATFINITE.E5M2.F32.PACK_AB_MERGE_C R106, R9, R8, R107 ;  /* 0x00000008096a723e */ /* 0x000fe2000480606b */
[----:B------:R-:W-:Y:S01]  /*83e0*/  FFMA R31, R41, R68, R31 ;  /* 0x00000044291f7223 */ /* 0x000fe2000000001f */
[----:B------:R-:W-:Y:S01]  /*83f0*/  FMUL R35, R38, R35 ;  /* 0x0000002326237220 */ /* 0x000fe20000400000 */
[----:B------:R-:W-:Y:S01]  /*8400*/  F2FP.SATFINITE.E5M2.F32.PACK_AB_MERGE_C R107, R19, R14, RZ ;  /* 0x0000000e136b723e */ /* 0x000fe200048060ff */
[C---:B------:R-:W-:Y:S01]  /*8410*/  FFMA R28, R41.reuse, R69, R28 ;  /* 0x00000045291c7223 */ /* 0x040fe2000000001c */
[C---:B------:R-:W-:Y:S01]  /*8420*/  FFMA R29, R41.reuse, R70, R29 ;  /* 0x00000046291d7223 */ /* 0x040fe2000000001d */
[C---:B------:R-:W-:Y:S01]  /*8430*/  FFMA R30, R41.reuse, R43, R30 ;  /* 0x0000002b291e7223 */ /* 0x040fe2000000001e */
[----:B------:R-:W-:Y:S01]  /*8440*/  FFMA R35, R41, R40, R35 ;  /* 0x0000002829237223 */ /* 0x000fe20000000023 */
        /* <DEDUP_REMOVED lines=21> */
[----:B------:R-:W-:Y:S02]  /*85a0*/  UIADD3 UR4, UP0, UPT, UR62, 0x680, URZ ;  /* 0x000006803e047890 */ /* 0x000fe4000ff1e0ff */
[----:B------:R-:W-:Y:S02]  /*85b0*/  UIADD3 UR9, UPT, UPT, UR49, 0x40, URZ ;  /* 0x0000004031097890 */ /* 0x000fe4000fffe0ff */
[----:B------:R-:W-:Y:S02]  /*85c0*/  UIADD3 UR8, UPT, UPT, UR44, 0x5400, URZ ;  /* 0x000054002c087890 */ /* 0x000fe4000fffe0ff */
[----:B------:R-:W-:Y:S01]  /*85d0*/  UIADD3.X UR5, UPT, UPT, URZ, UR63, URZ, UP0, !UPT ;  /* 0x0000003fff057290 */ /* 0x000fe200087fe4ff */
[----:B------:R-:W-:Y:S01]  /*85e0*/  UMOV UR10, UR50 ;  /* 0x00000032000a7c82 */ /* 0x000fe20008000000 */
[----:B------:R-:W-:Y:S07]  /*85f0*/  UMOV UR11, UR36 ;  /* 0x00000024000b7c82 */ /* 0x000fee0008000000 */
[----:B------:R2:W-:Y:S01]  /*8600*/  UTMASTG.3D [UR8], [UR4] ;  /* 0x00000008040073b5 */ /* 0x0005e20008010000 */
[----:B------:R0:W-:Y:S01]  /*8610*/  UTMACMDFLUSH ;  /* 0x00000000000079b7 */ /* 0x0001e20000000000 */
[----:B--2---:R-:W-:Y:S04]  /*8620*/  DEPBAR.LE SB0, 0x1 ;  /* 0x000080400000791a */ /* 0x004fe80000000000 */
.L_x_131:
[----:B------:R-:W-:Y:S05]  /*8630*/  BSYNC.RECONVERGENT B0 ;  /* 0x0000000000007941 */ /* 0x000fea0003800200 */
.L_x_130:
        /* <DEDUP_REMOVED lines=16> */
.L_x_135:
[----:B------:R-:W-:Y:S05]  /*8740*/  BSYNC B0 ;  /* 0x0000000000007941 */ /* 0x000fea0003800000 */
.L_x_134:
        /* <DEDUP_REMOVED lines=17> */
.L_x_133:
[----:B------:R-:W-:Y:S05]  /*8860*/  BSYNC B1 ;  /* 0x0000000000017941 */ /* 0x000fea0003800000 */
.L_x_132:
        /* <DEDUP_REMOVED lines=21> */
.L_x_137:
        /* <DEDUP_REMOVED lines=18> */
[----:B------:R-:W-:Y:S01]  /*8ae0*/  ISETP.NE.AND P6, PT, R102, RZ, PT ;  /* 0x000000ff6600720c */ /* 0x000fe20003fc5270 */
[--C-:B------:R-:W-:Y:S01]  /*8af0*/  HADD2.F32 R49, -RZ, R50.reuse.H0_H0 ;  /* 0x20000032ff317230 */ /* 0x100fe20000004100 */
[----:B----4-:R-:W-:Y:S01]  /*8b00*/  F2FP.F16.E5M2.UNPACK_B R58, R76 ;  /* 0x0000004cff3a723e */ /* 0x010fe200020004ff */
[----:B------:R-:W-:Y:S01]  /*8b10*/  HADD2.F32 R50, -RZ, R50.H1_H1 ;  /* 0x30000032ff327230 */ /* 0x000fe20000004100 */
[----:B------:R-:W-:Y:S01]  /*8b20*/  F2FP.F16.E5M2.UNPACK_B R62, R77 ;  /* 0x0000004dff3e723e */ /* 0x000fe200020004ff */
[--C-:B------:R-:W-:Y:S01]  /*8b30*/  HADD2.F32 R53, -RZ, R54.reuse.H0_H0 ;  /* 0x20000036ff357230 */ /* 0x100fe20000004100 */
[----:B------:R-:W-:Y:S01]  /*8b40*/  F2FP.F16.E5M2.UNPACK_B R66, R78 ;  /* 0x0000004eff42723e */ /* 0x000fe200020004ff */
[----:B------:R-:W-:Y:S01]  /*8b50*/  HADD2.F32 R54, -RZ, R54.H1_H1 ;  /* 0x30000036ff367230 */ /* 0x000fe20000004100 */
[----:B------:R-:W-:Y:S01]  /*8b60*/  F2FP.F16.E5M2.UNPACK_B R70, R79 ;  /* 0x0000004fff46723e */ /* 0x000fe200020004ff */
[--C-:B------:R-:W-:Y:S01]  /*8b70*/  HADD2.F32 R57, -RZ, R58.reuse.H0_H0 ;  /* 0x2000003aff397230 */ /* 0x100fe20000004100 */
[----:B------:R-:W-:Y:S01]  /*8b80*/  F2FP.F16.E5M2.UNPACK_B R56, R75.H1 ;  /* 0x0000004bff38723e */ /* 0x000fe200030004ff */
[----:B------:R-:W-:Y:S01]  /*8b90*/  HADD2.F32 R58, -RZ, R58.H1_H1 ;  /* 0x3000003aff3a7230 */ /* 0x000fe20000004100 */
[----:B------:R-:W-:Y:S01]  /*8ba0*/  F2FP.F16.E5M2.UNPACK_B R60, R76.H1 ;  /* 0x0000004cff3c723e */ /* 0x000fe200030004ff */
[--C-:B------:R-:W-:Y:S01]  /*8bb0*/  HADD2.F32 R61, -RZ, R62.reuse.H0_H0 ;  /* 0x2000003eff3d7230 */ /* 0x100fe20000004100 */
[----:B------:R-:W-:Y:S01]  /*8bc0*/  F2FP.F16.E5M2.UNPACK_B R64, R77.H1 ;  /* 0x0000004dff40723e */ /* 0x000fe200030004ff */
[----:B------:R-:W-:Y:S01]  /*8bd0*/  HADD2.F32 R62, -RZ, R62.H1_H1 ;  /* 0x3000003eff3e7230 */ /* 0x000fe20000004100 */
[----:B------:R-:W-:Y:S01]  /*8be0*/  F2FP.F16.E5M2.UNPACK_B R68, R78.H1 ;  /* 0x0000004eff44723e */ /* 0x000fe200030004ff */
        /* <DEDUP_REMOVED lines=112> */
[----:B------:R-:W-:Y:S02]  /*92f0*/  UIADD3 UR4, UPT, UPT, UR44, 0x4400, URZ ;  /* 0x000044002c047890 */ /* 0x000fe4000fffe0ff */
[----:B------:R-:W-:Y:S01]  /*9300*/  UIADD3 UR9, UPT, UPT, UR49, 0x80, URZ ;  /* 0x0000008031097890 */ /* 0x000fe2000fffe0ff */
[----:B------:R-:W-:Y:S01]  /*9310*/  UMOV UR10, UR50 ;  /* 0x00000032000a7c82 */ /* 0x000fe20008000000 */
[----:B------:R-:W-:Y:S02]  /*9320*/  UMOV UR11, UR36 ;  /* 0x00000024000b7c82 */ /* 0x000fe40008000000 */
        /* <DEDUP_REMOVED lines=8> */
.L_x_139:
[----:B------:R-:W-:Y:S05]  /*93b0*/  BSYNC.RECONVERGENT B0 ;  /* 0x0000000000007941 */ /* 0x000fea0003800200 */
.L_x_138:
        /* <DEDUP_REMOVED lines=16> */
.L_x_143:
[----:B------:R-:W-:Y:S05]  /*94c0*/  BSYNC B0 ;  /* 0x0000000000007941 */ /* 0x000fea0003800000 */
.L_x_142:
        /* <DEDUP_REMOVED lines=17> */
.L_x_141:
[----:B------:R-:W-:Y:S05]  /*95e0*/  BSYNC B1 ;  /* 0x0000000000017941 */ /* 0x000fea0003800000 */
.L_x_140:
        /* <DEDUP_REMOVED lines=21> */
.L_x_145:
[----:B------:R-:W-:Y:S01]  /*9740*/  ISETP.NE.AND P0, PT, R97, RZ, PT ;  /* 0x000000ff6100720c */ /* 0x000fe20003f05270 */
[----:B------:R-:W-:Y:S05]  /*9750*/  WARPSYNC.ALL ;  /* 0x0000000000007948 */ /* 0x000fea0003800000 */
[----:B------:R-:W-:Y:S01]  /*9760*/  R2UR UR4, R39 ;  /* 0x00000000270472ca */ /* 0x000fe200000e0000 */
[----:B------:R-:W2:Y:S01]  /*9770*/  S2UR UR6, SR_CgaCtaId ;  /* 0x00000000000679c3 */ /* 0x000ea20000008800 */
[-C--:B------:R-:W-:Y:S01]  /*9780*/  F2FP.F16.E5M2.UNPACK_B R42, R72.reuse ;  /* 0x00000048ff2a723e */ /* 0x080fe200020004ff */
[----:B------:R-:W-:Y:S01]  /*9790*/  BSSY.RECONVERGENT B0, `(.L_x_146) ;  /* 0x000009b000007945 */ /* 0x000fe20003800200 */
[----:B------:R-:W-:Y:S02]  /*97a0*/  F2FP.F16.E5M2.UNPACK_B R72, R72.H1 ;  /* 0x00000048ff48723e */ /* 0x000fe400030004ff */
[-C--:B------:R-:W-:Y:S01]  /*97b0*/  F2FP.F16.E5M2.UNPACK_B R46, R73.reuse ;  /* 0x00000049ff2e723e */ /* 0x080fe200020004ff */
[--C-:B------:R-:W-:Y:S01]  /*97c0*/  HADD2.F32 R40, -RZ, R42.reuse.H0_H0 ;  /* 0x2000002aff287230 */ /* 0x100fe20000004100 */
[----:B------:R-:W-:Y:S01]  /*97d0*/  F2FP.F16.E5M2.UNPACK_B R73, R73.H1 ;  /* 0x00000049ff49723e */ /* 0x000fe200030004ff */
[----:B------:R-:W-:Y:S01]  /*97e0*/  HADD2.F32 R42, -RZ, R42.H1_H1 ;  /* 0x3000002aff2a7230 */ /* 0x000fe20000004100 */
[-C--:B------:R-:W-:Y:S01]  /*97f0*/  F2FP.F16.E5M2.UNPACK_B R50, R74.reuse ;  /* 0x0000004aff32723e */ /* 0x080fe200020004ff */
[----:B------:R-:W-:Y:S01]  /*9800*/  HADD2.F32 R43, -RZ, R72.H0_H0 ;  /* 0x20000048ff2b7230 */ /* 0x000fe20000004100 */
[----:B------:R-:W-:Y:S01]  /*9810*/  F2FP.F16.E5M2.UNPACK_B R74, R74.H1 ;  /* 0x0000004aff4a723e */ /* 0x000fe200030004ff */
[----:B------:R-:W-:Y:S01]  /*9820*/  LDTM.16dp32bit_t0_t15.x32 R4, tmem[UR4+0xc0] ;  /* 0x0000c004000479ee */ /* 0x000fe20008a80000 */
[----:B------:R-:W3:Y:S01]  /*9830*/  LDTM.16dp32bit_t16_t31.x32 R4, tmem[UR4+0xe0] ;  /* 0x0000e004000479ee */ /* 0x000ee20008aa0000 */
[----:B------:R-:W-:Y:S01]  /*9840*/  NOP ;  /* 0x0000000000007918 */ /* 0x000fe20000000000 */
[--C-:B------:R-:W-:Y:S01]  /*9850*/  HADD2.F32 R45, -RZ, R46.reuse.H0_H0 ;  /* 0x2000002eff2d7230 */ /* 0x100fe20000004100 */
[----:B------:R-:W-:Y:S01]  /*9860*/  R2UR UR5, R71 ;  /* 0x00000000470572ca */ /* 0x000fe200000e0000 */
[----:B------:R-:W-:Y:S01]  /*9870*/  HADD2.F32 R46, -RZ, R46.H1_H1 ;  /* 0x3000002eff2e7230 */ /* 0x000fe20000004100 */
[----:B------:R-:W-:Y:S01]  /*9880*/  F2FP.F16.E5M2.UNPACK_B R54, R75 ;  /* 0x0000004bff36723e */ /* 0x000fe200020004ff */
        /* <DEDUP_REMOVED lines=10> */
[----:B------:R-:W-:Y:S01]  /*9930*/  UIADD3 UR4, UPT, UPT, UR5, 0x1d0, URZ ;  /* 0x000001d005047890 */ /* 0x000fe2000fffe0ff */
[----:B------:R-:W-:Y:S01]  /*9940*/  HADD2.F32 R59, -RZ, R58.H1_H1 ;  /* 0x3000003aff3b7230 */ /* 0x000fe20000004100 */
[----:B------:R-:W-:Y:S01]  /*9950*/  F2FP.F16.E5M2.UNPACK_B R76, R76.H1 ;  /* 0x0000004cff4c723e */ /* 0x000fe200030004ff */
[--C-:B------:R-:W-:Y:S01]  /*9960*/  HADD2.F32 R60, -RZ, R62.reuse.H0_H0 ;  /* 0x2000003eff3c7230 */ /* 0x100fe20000004100 */
[----:B------:R-:W-:Y:S01]  /*9970*/  F2FP.F16.E5M2.UNPACK_B R77, R77.H1 ;  /* 0x0000004dff4d723e */ /* 0x000fe200030004ff */
[----:B------:R-:W-:Y:S01]  /*9980*/  HADD2.F32 R63, -RZ, R62.H1_H1 ;  /* 0x3000003eff3f7230 */ /* 0x000fe20000004100 */
[----:B------:R-:W-:Y:S01]  /*9990*/  F2FP.F16.E5M2.UNPACK_B R78, R78.H1 ;  /* 0x0000004eff4e723e */ /* 0x000fe200030004ff */
[--C-:B------:R-:W-:Y:S01]  /*99a0*/  HADD2.F32 R64, -RZ, R66.reuse.H0_H0 ;  /* 0x20000042ff407230 */ /* 0x100fe20000004100 */
[----:B--2---:R-:W-:Y:S01]  /*99b0*/  UPRMT UR4, UR6, 0x654, UR4 ;  /* 0x0000065406047896 */ /* 0x004fe20008000004 */
        /* <DEDUP_REMOVED lines=8> */
[----:B------:R-:W-:Y:S01]  /*9a40*/  SYNCS.ARRIVE.TRANS64.RED.A1T0 RZ, [UR4], RZ ;  /* 0x000000ffffff79a7 */ /* 0x000fe20008100404 */
[C---:B------:R-:W-:Y:S01]  /*9a50*/  FMUL R16, R38.reuse, R16 ;  /* 0x0000001026107220 */ /* 0x040fe20000400000 */
[C---:B------:R-:W-:Y:S01]  /*9a60*/  FMUL R17, R38.reuse, R17 ;  /* 0x0000001126117220 */ /* 0x040fe20000400000 */
[C---:B------:R-:W-:Y:S01]  /*9a70*/  FMUL R0, R38.reuse, R20 ;  /* 0x0000001426007220 */ /* 0x040fe20000400000 */
[C---:B------:R-:W-:Y:S01]  /*9a80*/  FMUL R2, R38.reuse, R21 ;  /* 0x0000001526027220 */ /* 0x040fe20000400000 */
[C---:B------:R-:W-:Y:S01]  /*9a90*/  FMUL R20, R38.reuse, R25 ;  /* 0x0000001926147220 */ /* 0x040fe20000400000 */
[----:B------:R-:W-:Y:S02]  /*9aa0*/  HADD2.F32 R67, -RZ, R66.H1_H1 ;  /* 0x30000042ff437230 */ /* 0x000fe40000004100 */
[C---:B------:R-:W-:Y:S01]  /*9ab0*/  FMUL R6, R38.reuse, R6 ;  /* 0x0000000626067220 */ /* 0x040fe20000400000 */
[----:B------:R-:W-:Y:S02]  /*9ac0*/  HADD2.F32 R44, -RZ, R72.H1_H1 ;  /* 0x30000048ff2c7230 */ /* 0x000fe40000004100 */
[C---:B------:R-:W-:Y:S01]  /*9ad0*/  FMUL R7, R38.reuse, R7 ;  /* 0x0000000726077220 */ /* 0x040fe20000400000 */
[--C-:B------:R-:W-:Y:S02]  /*9ae0*/  HADD2.F32 R47, -RZ, R73.reuse.H0_H0 ;  /* 0x20000049ff2f7230 */ /* 0x100fe40000004100 */
[C---:B------:R-:W-:Y:S01]  /*9af0*/  FFMA R6, R41.reuse, R43, R6 ;  /* 0x0000002b29067223 */ /* 0x040fe20000000006 */
[--C-:B------:R-:W-:Y:S02]  /*9b00*/  HADD2.F32 R40, -RZ, R68.reuse.H0_H0 ;  /* 0x20000044ff287230 */ /* 0x100fe40000004100 */
[C---:B------:R-:W-:Y:S01]  /*9b10*/  FFMA R7, R41.reuse, R44, R7 ;  /* 0x0000002c29077223 */ /* 0x040fe20000000007 */
[C---:B------:R-:W-:Y:S01]  /*9b20*/  FFMA R8, R41.reuse, R45, R8 ;  /* 0x0000002d29087223 */ /* 0x040fe20000000008 */
[----:B------:R-:W-:Y:S01]  /*9b30*/  FFMA R9, R41, R46, R9 ;  /* 0x0000002e29097223 */ /* 0x000fe20000000009 */
[----:B------:R-:W-:Y:S02]  /*9b40*/  HADD2.F32 R43, -RZ, R68.H1_H1 ;  /* 0x30000044ff2b7230 */ /* 0x000fe40000004100 */
[C---:B------:R-:W-:Y:S01]  /*9b50*/  FMUL R10, R38.reuse, R10 ;  /* 0x0000000a260a7220 */ /* 0x040fe20000400000 */
[----:B------:R-:W-:Y:S01]  /*9b60*/  HADD2.F32 R48, -RZ, R73.H1_H1 ;  /* 0x30000049ff307230 */ /* 0x000fe20000004100 */
[----:B------:R-:W-:Y:S01]  /*9b70*/  F2FP.SATFINITE.E5M2.F32.PACK_AB_MERGE_C R100, R7, R6, RZ ;  /* 0x000000060764723e */ /* 0x000fe200048060ff */
[C---:B------:R-:W-:Y:S01]  /*9b80*/  FMUL R7, R38.reuse, R24 ;  /* 0x0000001826077220 */ /* 0x040fe20000400000 */
[----:B------:R-:W-:Y:S01]  /*9b90*/  FFMA R10, R41, R47, R10 ;  /* 0x0000002f290a7223 */ /* 0x000fe2000000000a */
[C---:B------:R-:W-:Y:S01]  /*9ba0*/  FMUL R24, R38.reuse, R29 ;  /* 0x0000001d26187220 */ /* 0x040fe20000400000 */
[----:B------:R-:W-:Y:S01]  /*9bb0*/  F2FP.SATFINITE.E5M2.F32.PACK_AB_MERGE_C R100, R5, R4, R100 ;  /* 0x000000040564723e */ /* 0x000fe20004806064 */
[C---:B------:R-:W-:Y:S01]  /*9bc0*/  FMUL R11, R38.reuse, R11 ;  /* 0x0000000b260b7220 */ /* 0x040fe20000400000 */
[--C-:B------:R-:W-:Y:S02]  /*9bd0*/  HADD2.F32 R51, -RZ, R74.reuse.H0_H0 ;  /* 0x2000004aff337230 */ /* 0x100fe40000004100 */
[C---:B------:R-:W-:Y:S01]  /*9be0*/  FMUL R14, R38.reuse, R14 ;  /* 0x0000000e260e7220 */ /* 0x040fe20000400000 */
[----:B------:R-:W-:Y:S02]  /*9bf0*/  HADD2.F32 R52, -RZ, R74.H1_H1 ;  /* 0x3000004aff347230 */ /* 0x000fe40000004100 */
[C---:B------:R-:W-:Y:S01]  /*9c00*/  FFMA R11, R41.reuse, R48, R11 ;  /* 0x00000030290b7223 */ /* 0x040fe2000000000b */
[C---:B------:R-:W-:Y:S01]  /*9c10*/  FFMA R12, R41.reuse, R49, R12 ;  /* 0x00000031290c7223 */ /* 0x040fe2000000000c */
[C---:B------:R-:W-:Y:S01]  /*9c20*/  FFMA R13, R41.reuse, R50, R13 ;  /* 0x00000032290d7223 */ /* 0x040fe2000000000d */
[----:B------:R-:W-:Y:S01]  /*9c30*/  FFMA R14, R41, R51, R14 ;  /* 0x00000033290e7223 */ /* 0x000fe2000000000e */
[C---:B------:R-:W-:Y:S01]  /*9c40*/  FMUL R15, R38.reuse, R15 ;  /* 0x0000000f260f7220 */ /* 0x040fe20000400000 */
[--C-:B------:R-:W-:Y:S01]  /*9c50*/  HADD2.F32 R55, -RZ, R75.reuse.H0_H0 ;  /* 0x2000004bff377230 */ /* 0x100fe20000004100 */
[----:B------:R-:W-:Y:S01]  /*9c60*/  F2FP.SATFINITE.E5M2.F32.PACK_AB_MERGE_C R101, R11, R10, RZ ;  /* 0x0000000a0b65723e */ /* 0x000fe200048060ff */
[----:B------:R-:W-:Y:S02]  /*9c70*/  HADD2.F32 R56, -RZ, R75.H1_H1 ;  /* 0x3000004bff387230 */ /* 0x000fe40000004100 */
[C---:B------:R-:W-:Y:S01]  /*9c80*/  FFMA R15, R41.reuse, R52, R15 ;  /* 0x00000034290f7223 */ /* 0x040fe2000000000f */
[----:B------:R-:W-:Y:S01]  /*9c90*/  FFMA R16, R41, R53, R16 ;  /* 0x0000003529107223 */ /* 0x000fe20000000010 */
[----:B------:R-:W-:Y:S01]  /*9ca0*/  F2FP.SATFINITE.E5M2.F32.PACK_AB_MERGE_C R101, R9, R8, R101 ;  /* 0x000000080965723e */ /* 0x000fe20004806065 */
[----:B------:R-:W-:Y:S01]  /*9cb0*/  FFMA R17, R41, R54, R17 ;  /* 0x0000003629117223 */ /* 0x000fe20000000011 */
[C---:B------:R-:W-:Y:S01]  /*9cc0*/  FMUL R18, R38.reuse, R18 ;  /* 0x0000001226127220 */ /* 0x040fe20000400000 */
[----:B------:R-:W-:Y:S01]  /*9cd0*/  F2FP.SATFINITE.E5M2.F32.PACK_AB_MERGE_C R102, R15, R14, RZ ;  /* 0x0000000e0f66723e */ /* 0x000fe200048060ff */
[C---:B------:R-:W-:Y:S01]  /*9ce0*/  FMUL R19, R38.reuse, R19 ;  /* 0x0000001326137220 */ /* 0x040fe20000400000 */
[--C-:B------:R-:W-:Y:S02]  /*9cf0*/  HADD2.F32 R58, -RZ, R76.reuse.H0_H0 ;  /* 0x2000004cff3a7230 */ /* 0x100fe40000004100 */
[----:B------:R-:W-:Y:S01]  /*9d00*/  FFMA R18, R41, R55, R18 ;  /* 0x0000003729127223 */ /* 0x000fe20000000012 */
[----:B------:R-:W-:Y:S01]  /*9d10*/  F2FP.SATFINITE.E5M2.F32.PACK_AB_MERGE_C R102, R13, R12, R102 ;  /* 0x0000000c0d66723e */ /* 0x000fe20004806066 */
[C---:B------:R-:W-:Y:S01]  /*9d20*/  FFMA R19, R41.reuse, R56, R19 ;  /* 0x0000003829137223 */ /* 0x040fe20000000013 */
[----:B------:R-:W-:Y:S02]  /*9d30*/  HADD2.F32 R61, -RZ, R76.H1_H1 ;  /* 0x3000004cff3d7230 */ /* 0x000fe40000004100 */
[C---:B------:R-:W-:Y:S01]  /*9d40*/  FMUL R3, R38.reuse, R22 ;  /* 0x0000001626037220 */ /* 0x040fe20000400000 */
        /* <DEDUP_REMOVED lines=10> */
[C---:B------:R-:W-:Y:S01]  /*9df0*/  FMUL R23, R38.reuse, R28 ;  /* 0x0000001c26177220 */ /* 0x040fe20000400000 */
[----:B------:R-:W-:Y:S01]  /*9e00*/  F2FP.F16.E5M2.UNPACK_B R79, R79.H1 ;  /* 0x0000004fff4f723e */ /* 0x000fe200030004ff */
        /* <DEDUP_REMOVED lines=9> */
[C---:B------:R-:W-:Y:S01]  /*9ea0*/  FFMA R24, R41.reuse, R67, R24 ;  /* 0x0000004329187223 */ /* 0x040fe20000000018 */
[C---:B------:R-:W-:Y:S01]  /*9eb0*/  FMUL R28, R38.reuse, R33 ;  /* 0x00000021261c7220 */ /* 0x040fe20000400000 */
[--C-:B------:R-:W-:Y:S02]  /*9ec0*/  HADD2.F32 R42, -RZ, R79.reuse.H0_H0 ;  /* 0x2000004fff2a7230 */ /* 0x100fe40000004100 */
[C---:B------:R-:W-:Y:S01]  /*9ed0*/  FFMA R25, R41.reuse, R66, R25 ;  /* 0x0000004229197223 */ /* 0x040fe20000000019 */
[----:B------:R-:W-:Y:S02]  /*9ee0*/  HADD2.F32 R71, -RZ, R79.H1_H1 ;  /* 0x3000004fff477230 */ /* 0x000fe40000004100 */
[C---:B------:R-:W-:Y:S01]  /*9ef0*/  FMUL R29, R38.reuse, R34 ;  /* 0x00000022261d7220 */ /* 0x040fe20000400000 */
        /* <DEDUP_REMOVED lines=9> */
[----:B-1----:R-:W-:Y:S01]  /*9f90*/  F2FP.SATFINITE.E5M2.F32.PACK_AB_MERGE_C R105, R22, R21, RZ ;  /* 0x000000151669723e */ /* 0x002fe200048060ff */
[----:B------:R1:W-:Y:S01]  /*9fa0*/  STS.128 [R84+UR44+0x5400], R100 ;  /* 0x0054006454007988 */ /* 0x0003e20008000c2c */
[----:B------:R-:W-:Y:S02]  /*9fb0*/  F2FP.SATFINITE.E5M2.F32.PACK_AB_MERGE_C R64, R26, R25, RZ ;  /* 0x000000191a40723e */ /* 0x000fe400048060ff */
[----:B------:R-:W-:Y:S02]  /*9fc0*/  F2FP.SATFINITE.E5M2.F32.PACK_AB_MERGE_C R67, R30, R29, RZ ;  /* 0x0000001d1e43723e */ /* 0x000fe400048060ff */
[----:B------:R-:W-:Y:S02]  /*9fd0*/  F2FP.SATFINITE.E5M2.F32.PACK_AB_MERGE_C R104, R2, R0, R3 ;  /* 0x000000000268723e */ /* 0x000fe40004806003 */
[----:B------:R-:W-:Y:S02]  /*9fe0*/  F2FP.SATFINITE.E5M2.F32.PACK_AB_MERGE_C R105, R20, R7, R105 ;  /* 0x000000071469723e */ /* 0x000fe40004806069 */
[----:B------:R-:W-:Y:S02]  /*9ff0*/  F2FP.SATFINITE.E5M2.F32.PACK_AB_MERGE_C R106, R24, R23, R64 ;  /* 0x00000017186a723e */ /* 0x000fe40004806040 */
[----:B------:R-:W-:Y:S02]  /*a000*/  F2FP.SATFINITE.E5M2.F32.PACK_AB_MERGE_C R107, R28, R27, R67 ;  /* 0x0000001b1c6b723e */ /* 0x000fe40004806043 */
[----:B------:R-:W-:Y:S03]  /*a010*/  IADD3 R36, PT, PT, R36, 0x1, RZ ;  /* 0x0000000124247810 */ /* 0x000fe60007ffe0ff */
        /* <DEDUP_REMOVED lines=18> */
.L_x_147:
[----:B------:R-:W-:Y:S05]  /*a140*/  BSYNC.RECONVERGENT B0 ;  /* 0x0000000000007941 */ /* 0x000fea0003800200 */
.L_x_146:
[----:B------:R-:W-:Y:S01]  /*a150*/  R2UR UR4, R87 ;  /* 0x00000000570472ca */ /* 0x000fe200000e0000 */
[----:B------:R-:W-:Y:S01]  /*a160*/  BAR.SYNC.DEFER_BLOCKING 0x1, 0x80 ;  /* 0x0042000000007b1d */ /* 0x000fe20000010000 */
[C---:B------:R-:W-:Y:S01]  /*a170*/  ISETP.NE.AND P0, PT, R89.reuse, 0x2, PT ;  /* 0x000000025900780c */ /* 0x040fe20003f05270 */
[----:B------:R-:W-:Y:S01]  /*a180*/  UISETP.NE.AND UP0, UPT, UR45, URZ, UPT ;  /* 0x000000ff2d00728c */ /* 0x000fe2000bf05270 */
[----:B------:R-:W-:Y:S01]  /*a190*/  ISETP.NE.AND P1, PT, R36, 0x4, PT ;  /* 0x000000042400780c */ /* 0x000fe20003f25270 */
[----:B------:R-:W-:Y:S01]  /*a1a0*/  UIADD3 UR16, UPT, UPT, UR38, UR59, URZ ;  /* 0x0000003b26107290 */ /* 0x000fe2000fffe0ff */
[----:B------:R-:W-:Y:S02]  /*a1b0*/  SEL R5, RZ, 0x1, P0 ;  /* 0x00000001ff057807 */ /* 0x000fe40000000000 */
[----:B------:R-:W-:Y:S02]  /*a1c0*/  SEL R3, RZ, 0x1, P1 ;  /* 0x00000001ff037807 */ /* 0x000fe40000800000 */
[----:B------:R-:W-:Y:S02]  /*a1d0*/  LOP3.LUT R92, R92, R5, RZ, 0x3c, !PT ;  /* 0x000000055c5c7212 */ /* 0x000fe400078e3cff */
[----:B------:R-:W-:Y:S01]  /*a1e0*/  LOP3.LUT R94, R94, R3, RZ, 0x3c, !PT ;  /* 0x000000035e5e7212 */ /* 0x000fe200078e3cff */
[----:B------:R-:W-:Y:S01]  /*a1f0*/  UIADD3 UR20, UPT, UPT, UR37, UR4, URZ ;  /* 0x0000000425147290 */ /* 0x000fe2000fffe0ff */
[----:B------:R-:W-:Y:S02]  /*a200*/  SEL R89, R89, RZ, P0 ;  /* 0x000000ff59597207 */ /* 0x000fe40000000000 */
[----:B------:R-:W-:Y:S01]  /*a210*/  SEL R36, R36, RZ, P1 ;  /* 0x000000ff24247207 */ /* 0x000fe20000800000 */
[----:B------:R-:W-:Y:S01]  /*a220*/  UMOV UR36, UR58 ;  /* 0x0000003a00247c82 */ /* 0x000fe20008000000 */
[----:B------:R-:W-:Y:S07]  /*a230*/  BRA.U UP0, `(.L_x_148) ;  /* 0xffffffb900e07547 */ /* 0x000fee000b83ffff */
[----:B------:R-:W-:Y:S05]  /*a240*/  EXIT ;  /* 0x000000000000794d */ /* 0x000fea0003800000 */
.L_x_25:
[----:B-1----:R1:W2:Y:S02]  /*a250*/  SYNCS.PHASECHK.TRANS64.TRYWAIT P0, [R0+URZ+0x200], R3 ;  /* 0x00020003000075a7 */ /* 0x0022a400080011ff */
[----:B--2---:R-:W-:Y:S05]  /*a260*/  @!P0 NANOSLEEP.SYNCS 0x989680 ;  /* 0x009896800000895d */ /* 0x004fea0003900000 */
[----:B------:R-:W2:Y:S02]  /*a270*/  @!P0 SYNCS.PHASECHK.TRANS64 P0, [R0+URZ+0x200], R3 ;  /* 0x00020003000085a7 */ /* 0x000ea400080010ff */
[----:B--2---:R-:W-:Y:S05]  /*a280*/  @!P0 BRA `(.L_x_25) ;  /* 0xfffffffc00f08947 */ /* 0x004fea000383ffff */
[----:B------:R-:W-:Y:S05]  /*a290*/  BRA `(.L_x_149) ;  /* 0xffffff78006c7947 */ /* 0x000fea000383ffff */
.L_x_28:
[----:B-1----:R-:W-:-:S07]  /*a2a0*/  MOV R0, UR33 ;  /* 0x0000002100007c02 */ /* 0x002fce0008000f00 */
.L_x_150:
[----:B-1----:R1:W2:Y:S02]  /*a2b0*/  SYNCS.PHASECHK.TRANS64.TRYWAIT P0, [R0+URZ+0xa0], R3 ;  /* 0x0000a003000075a7 */ /* 0x0022a400080011ff */
[----:B--2---:R-:W-:Y:S05]  /*a2c0*/  @!P0 NANOSLEEP.SYNCS 0x989680 ;  /* 0x009896800000895d */ /* 0x004fea0003900000 */
[----:B------:R-:W2:Y:S02]  /*a2d0*/  @!P0 SYNCS.PHASECHK.TRANS64 P0, [R0+URZ+0xa0], R3 ;  /* 0x0000a003000085a7 */ /* 0x000ea400080010ff */
[----:B--2---:R-:W-:Y:S05]  /*a2e0*/  @!P0 BRA `(.L_x_150) ;  /* 0xfffffffc00f08947 */ /* 0x004fea000383ffff */
[----:B------:R-:W-:Y:S05]  /*a2f0*/  BRA `(.L_x_27) ;  /* 0xffffff7800b07947 */ /* 0x000fea000383ffff */
.L_x_35:
[----:B-1----:R-:W-:-:S07]  /*a300*/  MOV R0, UR17 ;  /* 0x0000001100007c02 */ /* 0x002fce0008000f00 */
.L_x_151:
[----:B-1----:R1:W2:Y:S02]  /*a310*/  SYNCS.PHASECHK.TRANS64.TRYWAIT P0, [R0+URZ+0xa0], R3 ;  /* 0x0000a003000075a7 */ /* 0x0022a400080011ff */
[----:B--2---:R-:W-:Y:S05]  /*a320*/  @!P0 NANOSLEEP.SYNCS 0x989680 ;  /* 0x009896800000895d */ /* 0x004fea0003900000 */
[----:B------:R-:W2:Y:S02]  /*a330*/  @!P0 SYNCS.PHASECHK.TRANS64 P0, [R0+URZ+0xa0], R3 ;  /* 0x0000a003000085a7 */ /* 0x000ea400080010ff */
[----:B--2---:R-:W-:Y:S05]  /*a340*/  @!P0 BRA `(.L_x_151) ;  /* 0xfffffffc00f08947 */ /* 0x004fea000383ffff */
[----:B------:R-:W-:Y:S05]  /*a350*/  BRA `(.L_x_34) ;  /* 0xffffff7c00707947 */ /* 0x000fea000383ffff */
.L_x_40:
[----:B-1----:R1:W2:Y:S02]  /*a360*/  SYNCS.PHASECHK.TRANS64.TRYWAIT P0, [R3+URZ+0x190], R0 ;  /* 0x00019000030075a7 */ /* 0x0022a400080011ff */
[----:B--2---:R-:W-:Y:S05]  /*a370*/  @!P0 NANOSLEEP.SYNCS 0x989680 ;  /* 0x009896800000895d */ /* 0x004fea0003900000 */
[----:B------:R-:W2:Y:S02]  /*a380*/  @!P0 SYNCS.PHASECHK.TRANS64 P0, [R3+URZ+0x190], R0 ;  /* 0x00019000030085a7 */ /* 0x000ea400080010ff */
[----:B--2---:R-:W-:Y:S05]  /*a390*/  @!P0 BRA `(.L_x_40) ;  /* 0xfffffffc00f08947 */ /* 0x004fea000383ffff */
[----:B------:R-:W-:Y:S05]  /*a3a0*/  BRA `(.L_x_152) ;  /* 0xffffff8000107947 */ /* 0x000fea000383ffff */
.L_x_44:
[----:B-1----:R-:W-:-:S07]  /*a3b0*/  MOV R0, UR4 ;  /* 0x0000000400007c02 */ /* 0x002fce0008000f00 */
.L_x_153:
[----:B-1----:R1:W2:Y:S02]  /*a3c0*/  SYNCS.PHASECHK.TRANS64.TRYWAIT P0, [R0+URZ], R3 ;  /* 0x00000003000075a7 */ /* 0x0022a400080011ff */
[----:B--2---:R-:W-:Y:S05]  /*a3d0*/  @!P0 NANOSLEEP.SYNCS 0x989680 ;  /* 0x009896800000895d */ /* 0x004fea0003900000 */
[----:B------:R-:W2:Y:S02]  /*a3e0*/  @!P0 SYNCS.PHASECHK.TRANS64 P0, [R0+URZ], R3 ;  /* 0x00000003000085a7 */ /* 0x000ea400080010ff */
[----:B--2---:R-:W-:Y:S05]  /*a3f0*/  @!P0 BRA `(.L_x_153) ;  /* 0xfffffffc00f08947 */ /* 0x004fea000383ffff */
[----:B------:R-:W-:Y:S05]  /*a400*/  BRA `(.L_x_154) ;  /* 0xffffff8400b87947 */ /* 0x000fea000383ffff */
.L_x_45:
[----:B------:R-:W-:-:S07]  /*a410*/  MOV R0, UR5 ;  /* 0x0000000500007c02 */ /* 0x000fce0008000f00 */
.L_x_155:
[----:B-1----:R1:W2:Y:S02]  /*a420*/  SYNCS.PHASECHK.TRANS64.TRYWAIT P0, [R0+URZ], R3 ;  /* 0x00000003000075a7 */ /* 0x0022a400080011ff */
[----:B--2---:R-:W-:Y:S05]  /*a430*/  @!P0 NANOSLEEP.SYNCS 0x989680 ;  /* 0x009896800000895d */ /* 0x004fea0003900000 */
[----:B------:R-:W2:Y:S02]  /*a440*/  @!P0 SYNCS.PHASECHK.TRANS64 P0, [R0+URZ], R3 ;  /* 0x00000003000085a7 */ /* 0x000ea400080010ff */
[----:B--2---:R-:W-:Y:S05]  /*a450*/  @!P0 BRA `(.L_x_155) ;  /* 0xfffffffc00f08947 */ /* 0x004fea000383ffff */
[----:B------:R-:W-:Y:S05]  /*a460*/  BRA `(.L_x_156) ;  /* 0xffffff8400c47947 */ /* 0x000fea000383ffff */
.L_x_46:
[----:B------:R-:W-:-:S07]  /*a470*/  MOV R0, UR5 ;  /* 0x0000000500007c02 */ /* 0x000fce0008000f00 */
.L_x_157:
[----:B-1----:R1:W2:Y:S02]  /*a480*/  SYNCS.PHASECHK.TRANS64.TRYWAIT P0, [R0+URZ], R3 ;  /* 0x00000003000075a7 */ /* 0x0022a400080011ff */
[----:B--2---:R-:W-:Y:S05]  /*a490*/  @!P0 NANOSLEEP.SYNCS 0x989680 ;  /* 0x009896800000895d */ /* 0x004fea0003900000 */
[----:B------:R-:W2:Y:S02]  /*a4a0*/  @!P0 SYNCS.PHASECHK.TRANS64 P0, [R0+URZ], R3 ;  /* 0x00000003000085a7 */ /* 0x000ea400080010ff */
[----:B--2---:R-:W-:Y:S05]  /*a4b0*/  @!P0 BRA `(.L_x_157) ;  /* 0xfffffffc00f08947 */ /* 0x004fea000383ffff */
[----:B------:R-:W-:Y:S05]  /*a4c0*/  BRA `(.L_x_158) ;  /* 0xffffff8400d07947 */ /* 0x000fea000383ffff */
.L_x_47:
[----:B------:R-:W-:-:S07]  /*a4d0*/  MOV R0, UR5 ;  /* 0x0000000500007c02 */ /* 0x000fce0008000f00 */
.L_x_159:
[----:B-1----:R1:W2:Y:S02]  /*a4e0*/  SYNCS.PHASECHK.TRANS64.TRYWAIT P0, [R0+URZ], R3 ;  /* 0x00000003000075a7 */ /* 0x0022a400080011ff */
[----:B--2---:R-:W-:Y:S05]  /*a4f0*/  @!P0 NANOSLEEP.SYNCS 0x989680 ;  /* 0x009896800000895d */ /* 0x004fea0003900000 */
[----:B------:R-:W2:Y:S02]  /*a500*/  @!P0 SYNCS.PHASECHK.TRANS64 P0, [R0+URZ], R3 ;  /* 0x00000003000085a7 */ /* 0x000ea400080010ff */
[----:B--2---:R-:W-:Y:S05]  /*a510*/  @!P0 BRA `(.L_x_159) ;  /* 0xfffffffc00f08947 */ /* 0x004fea000383ffff */
[----:B------:R-:W-:Y:S05]  /*a520*/  BRA `(.L_x_160) ;  /* 0xffffff8400dc7947 */ /* 0x000fea000383ffff */
.L_x_48:
[----:B------:R-:W-:-:S07]  /*a530*/  MOV R0, UR5 ;  /* 0x0000000500007c02 */ /* 0x000fce0008000f00 */
.L_x_161:
[----:B-1----:R1:W2:Y:S02]  /*a540*/  SYNCS.PHASECHK.TRANS64.TRYWAIT P0, [R0+URZ], R3 ;  /* 0x00000003000075a7 */ /* 0x0022a400080011ff */
[----:B--2---:R-:W-:Y:S05]  /*a550*/  @!P0 NANOSLEEP.SYNCS 0x989680 ;  /* 0x009896800000895d */ /* 0x004fea0003900000 */
[----:B------:R-:W2:Y:S02]  /*a560*/  @!P0 SYNCS.PHASECHK.TRANS64 P0, [R0+URZ], R3 ;  /* 0x00000003000085a7 */ /* 0x000ea400080010ff */
[----:B--2---:R-:W-:Y:S05]  /*a570*/  @!P0 BRA `(.L_x_161) ;  /* 0xfffffffc00f08947 */ /* 0x004fea000383ffff */
[----:B------:R-:W-:Y:S05]  /*a580*/  BRA `(.L_x_162) ;  /* 0xffffff8400e87947 */ /* 0x000fea000383ffff */
.L_x_49:
[----:B------:R-:W-:-:S07]  /*a590*/  MOV R0, UR5 ;  /* 0x0000000500007c02 */ /* 0x000fce0008000f00 */
.L_x_163:
[----:B-1----:R1:W2:Y:S02]  /*a5a0*/  SYNCS.PHASECHK.TRANS64.TRYWAIT P0, [R0+URZ], R3 ;  /* 0x00000003000075a7 */ /* 0x0022a400080011ff */
[----:B--2---:R-:W-:Y:S05]  /*a5b0*/  @!P0 NANOSLEEP.SYNCS 0x989680 ;  /* 0x009896800000895d */ /* 0x004fea0003900000 */
[----:B------:R-:W2:Y:S02]  /*a5c0*/  @!P0 SYNCS.PHASECHK.TRANS64 P0, [R0+URZ], R3 ;  /* 0x00000003000085a7 */ /* 0x000ea400080010ff */
[----:B--2---:R-:W-:Y:S05]  /*a5d0*/  @!P0 BRA `(.L_x_163) ;  /* 0xfffffffc00f08947 */ /* 0x004fea000383ffff */
[----:B------:R-:W-:Y:S05]  /*a5e0*/  BRA `(.L_x_164) ;  /* 0xffffff8400f47947 */ /* 0x000fea000383ffff */
.L_x_50:
[----:B------:R-:W-:-:S07]  /*a5f0*/  MOV R0, UR5 ;  /* 0x0000000500007c02 */ /* 0x000fce0008000f00 */
.L_x_165:
[----:B-1----:R1:W2:Y:S02]  /*a600*/  SYNCS.PHASECHK.TRANS64.TRYWAIT P0, [R0+URZ], R3 ;  /* 0x00000003000075a7 */ /* 0x0022a400080011ff */
[----:B--2---:R-:W-:Y:S05]  /*a610*/  @!P0 NANOSLEEP.SYNCS 0x989680 ;  /* 0x009896800000895d */ /* 0x004fea0003900000 */
[----:B------:R-:W2:Y:S02]  /*a620*/  @!P0 SYNCS.PHASECHK.TRANS64 P0, [R0+URZ], R3 ;  /* 0x00000003000085a7 */ /* 0x000ea400080010ff */
[----:B--2---:R-:W-:Y:S05]  /*a630*/  @!P0 BRA `(.L_x_165) ;  /* 0xfffffffc00f08947 */ /* 0x004fea000383ffff */
[----:B------:R-:W-:Y:S05]  /*a640*/  BRA `(.L_x_166) ;  /* 0xffffff8800007947 */ /* 0x000fea000383ffff */
.L_x_51:
[----:B------:R-:W-:-:S07]  /*a650*/  MOV R0, UR5 ;  /* 0x0000000500007c02 */ /* 0x000fce0008000f00 */
.L_x_167:
[----:B-1----:R1:W2:Y:S02]  /*a660*/  SYNCS.PHASECHK.TRANS64.TRYWAIT P0, [R0+URZ], R3 ;  /* 0x00000003000075a7 */ /* 0x0022a400080011ff */
[----:B--2---:R-:W-:Y:S05]  /*a670*/  @!P0 NANOSLEEP.SYNCS 0x989680 ;  /* 0x009896800000895d */ /* 0x004fea0003900000 */
[----:B------:R-:W2:Y:S02]  /*a680*/  @!P0 SYNCS.PHASECHK.TRANS64 P0, [R0+URZ], R3 ;  /* 0x00000003000085a7 */ /* 0x000ea400080010ff */
[----:B--2---:R-:W-:Y:S05]  /*a690*/  @!P0 BRA `(.L_x_167) ;  /* 0xfffffffc00f08947 */ /* 0x004fea000383ffff */
[----:B------:R-:W-:Y:S05]  /*a6a0*/  BRA `(.L_x_168) ;  /* 0xffffff88000c7947 */ /* 0x000fea000383ffff */
.L_x_52:
[----:B------:R-:W-:-:S07]  /*a6b0*/  MOV R0, UR5 ;  /* 0x0000000500007c02 */ /* 0x000fce0008000f00 */
.L_x_169:
[----:B-1----:R1:W2:Y:S02]  /*a6c0*/  SYNCS.PHASECHK.TRANS64.TRYWAIT P0, [R0+URZ], R3 ;  /* 0x00000003000075a7 */ /* 0x0022a400080011ff */
[----:B--2---:R-:W-:Y:S05]  /*a6d0*/  @!P0 NANOSLEEP.SYNCS 0x989680 ;  /* 0x009896800000895d */ /* 0x004fea0003900000 */
[----:B------:R-:W2:Y:S02]  /*a6e0*/  @!P0 SYNCS.PHASECHK.TRANS64 P0, [R0+URZ], R3 ;  /* 0x00000003000085a7 */ /* 0x000ea400080010ff */
[----:B--2---:R-:W-:Y:S05]  /*a6f0*/  @!P0 BRA `(.L_x_169) ;  /* 0xfffffffc00f08947 */ /* 0x004fea000383ffff */
[----:B------:R-:W-:Y:S05]  /*a700*/  BRA `(.L_x_170) ;  /* 0xffffff8800187947 */ /* 0x000fea000383ffff */
.L_x_53:
[----:B------:R-:W-:-:S07]  /*a710*/  MOV R0, UR5 ;  /* 0x0000000500007c02 */ /* 0x000fce0008000f00 */
.L_x_171:
[----:B-1----:R1:W2:Y:S02]  /*a720*/  SYNCS.PHASECHK.TRANS64.TRYWAIT P0, [R0+URZ], R3 ;  /* 0x00000003000075a7 */ /* 0x0022a400080011ff */
[----:B--2---:R-:W-:Y:S05]  /*a730*/  @!P0 NANOSLEEP.SYNCS 0x989680 ;  /* 0x009896800000895d */ /* 0x004fea0003900000 */
[----:B------:R-:W2:Y:S02]  /*a740*/  @!P0 SYNCS.PHASECHK.TRANS64 P0, [R0+URZ], R3 ;  /* 0x00000003000085a7 */ /* 0x000ea400080010ff */
[----:B--2---:R-:W-:Y:S05]  /*a750*/  @!P0 BRA `(.L_x_171) ;  /* 0xfffffffc00f08947 */ /* 0x004fea000383ffff */
[----:B------:R-:W-:Y:S05]  /*a760*/  BRA `(.L_x_172) ;  /* 0xffffff8800247947 */ /* 0x000fea000383ffff */
.L_x_54:
[----:B------:R-:W-:-:S07]  /*a770*/  MOV R0, UR5 ;  /* 0x0000000500007c02 */ /* 0x000fce0008000f00 */
.L_x_173:
[----:B-1----:R1:W2:Y:S02]  /*a780*/  SYNCS.PHASECHK.TRANS64.TRYWAIT P0, [R0+URZ], R3 ;  /* 0x00000003000075a7 */ /* 0x0022a400080011ff */
[----:B--2---:R-:W-:Y:S05]  /*a790*/  @!P0 NANOSLEEP.SYNCS 0x989680 ;  /* 0x009896800000895d */ /* 0x004fea0003900000 */
[----:B------:R-:W2:Y:S02]  /*a7a0*/  @!P0 SYNCS.PHASECHK.TRANS64 P0, [R0+URZ], R3 ;  /* 0x00000003000085a7 */ /* 0x000ea400080010ff */
[----:B--2---:R-:W-:Y:S05]  /*a7b0*/  @!P0 BRA `(.L_x_173) ;  /* 0xfffffffc00f08947 */ /* 0x004fea000383ffff */
[----:B------:R-:W-:Y:S05]  /*a7c0*/  BRA `(.L_x_174) ;  /* 0xffffff8800307947 */ /* 0x000fea000383ffff */
.L_x_55:
[----:B------:R-:W-:-:S07]  /*a7d0*/  MOV R0, UR5 ;  /* 0x0000000500007c02 */ /* 0x000fce0008000f00 */
.L_x_175:
[----:B-1----:R1:W2:Y:S02]  /*a7e0*/  SYNCS.PHASECHK.TRANS64.TRYWAIT P0, [R0+URZ], R3 ;  /* 0x00000003000075a7 */ /* 0x0022a400080011ff */
[----:B--2---:R-:W-:Y:S05]  /*a7f0*/  @!P0 NANOSLEEP.SYNCS 0x989680 ;  /* 0x009896800000895d */ /* 0x004fea0003900000 */
[----:B------:R-:W2:Y:S02]  /*a800*/  @!P0 SYNCS.PHASECHK.TRANS64 P0, [R0+URZ], R3 ;  /* 0x00000003000085a7 */ /* 0x000ea400080010ff */
[----:B--2---:R-:W-:Y:S05]  /*a810*/  @!P0 BRA `(.L_x_175) ;  /* 0xfffffffc00f08947 */ /* 0x004fea000383ffff */
[----:B------:R-:W-:Y:S05]  /*a820*/  BRA `(.L_x_176) ;  /* 0xffffff88003c7947 */ /* 0x000fea000383ffff */
.L_x_56:
[----:B------:R-:W-:-:S07]  /*a830*/  MOV R0, UR5 ;  /* 0x0000000500007c02 */ /* 0x000fce0008000f00 */
.L_x_177:
[----:B-1----:R1:W2:Y:S02]  /*a840*/  SYNCS.PHASECHK.TRANS64.TRYWAIT P0, [R0+URZ], R3 ;  /* 0x00000003000075a7 */ /* 0x0022a400080011ff */
[----:B--2---:R-:W-:Y:S05]  /*a850*/  @!P0 NANOSLEEP.SYNCS 0x989680 ;  /* 0x009896800000895d */ /* 0x004fea0003900000 */
[----:B------:R-:W2:Y:S02]  /*a860*/  @!P0 SYNCS.PHASECHK.TRANS64 P0, [R0+URZ], R3 ;  /* 0x00000003000085a7 */ /* 0x000ea400080010ff */
[----:B--2---:R-:W-:Y:S05]  /*a870*/  @!P0 BRA `(.L_x_177) ;  /* 0xfffffffc00f08947 */ /* 0x004fea000383ffff */
[----:B------:R-:W-:Y:S05]  /*a880*/  BRA `(.L_x_178) ;  /* 0xffffff8800487947 */ /* 0x000fea000383ffff */
.L_x_57:
[----:B------:R-:W-:-:S07]  /*a890*/  MOV R0, UR5 ;  /* 0x0000000500007c02 */ /* 0x000fce0008000f00 */
.L_x_179:
[----:B-1----:R1:W2:Y:S02]  /*a8a0*/  SYNCS.PHASECHK.TRANS64.TRYWAIT P0, [R0+URZ], R3 ;  /* 0x00000003000075a7 */ /* 0x0022a400080011ff */
[----:B--2---:R-:W-:Y:S05]  /*a8b0*/  @!P0 NANOSLEEP.SYNCS 0x989680 ;  /* 0x009896800000895d */ /* 0x004fea0003900000 */
[----:B------:R-:W2:Y:S02]  /*a8c0*/  @!P0 SYNCS.PHASECHK.TRANS64 P0, [R0+URZ], R3 ;  /* 0x00000003000085a7 */ /* 0x000ea400080010ff */
[----:B--2---:R-:W-:Y:S05]  /*a8d0*/  @!P0 BRA `(.L_x_179) ;  /* 0xfffffffc00f08947 */ /* 0x004fea000383ffff */
[----:B------:R-:W-:Y:S05]  /*a8e0*/  BRA `(.L_x_180) ;  /* 0xffffff8800547947 */ /* 0x000fea000383ffff */
.L_x_58:
[----:B------:R-:W-:-:S07]  /*a8f0*/  MOV R0, UR5 ;  /* 0x0000000500007c02 */ /* 0x000fce0008000f00 */
.L_x_181:
[----:B-1----:R1:W2:Y:S02]  /*a900*/  SYNCS.PHASECHK.TRANS64.TRYWAIT P0, [R0+URZ], R3 ;  /* 0x00000003000075a7 */ /* 0x0022a400080011ff */
[----:B--2---:R-:W-:Y:S05]  /*a910*/  @!P0 NANOSLEEP.SYNCS 0x989680 ;  /* 0x009896800000895d */ /* 0x004fea0003900000 */
[----:B------:R-:W2:Y:S02]  /*a920*/  @!P0 SYNCS.PHASECHK.TRANS64 P0, [R0+URZ], R3 ;  /* 0x00000003000085a7 */ /* 0x000ea400080010ff */
[----:B--2---:R-:W-:Y:S05]  /*a930*/  @!P0 BRA `(.L_x_181) ;  /* 0xfffffffc00f08947 */ /* 0x004fea000383ffff */
[----:B------:R-:W-:Y:S05]  /*a940*/  BRA `(.L_x_182) ;  /* 0xffffff8800607947 */ /* 0x000fea000383ffff */
.L_x_59:
[----:B------:R-:W-:-:S07]  /*a950*/  MOV R0, UR5 ;  /* 0x0000000500007c02 */ /* 0x000fce0008000f00 */
.L_x_183:
[----:B-1----:R1:W2:Y:S02]  /*a960*/  SYNCS.PHASECHK.TRANS64.TRYWAIT P0, [R0+URZ], R3 ;  /* 0x00000003000075a7 */ /* 0x0022a400080011ff */
[----:B--2---:R-:W-:Y:S05]  /*a970*/  @!P0 NANOSLEEP.SYNCS 0x989680 ;  /* 0x009896800000895d */ /* 0x004fea0003900000 */
[----:B------:R-:W2:Y:S02]  /*a980*/  @!P0 SYNCS.PHASECHK.TRANS64 P0, [R0+URZ], R3 ;  /* 0x00000003000085a7 */ /* 0x000ea400080010ff */
[----:B--2---:R-:W-:Y:S05]  /*a990*/  @!P0 BRA `(.L_x_183) ;  /* 0xfffffffc00f08947 */ /* 0x004fea000383ffff */
[----:B------:R-:W-:Y:S05]  /*a9a0*/  BRA `(.L_x_184) ;  /* 0xffffff88006c7947 */ /* 0x000fea000383ffff */
.L_x_60:
[----:B------:R-:W-:-:S07]  /*a9b0*/  MOV R0, UR5 ;  /* 0x0000000500007c02 */ /* 0x000fce0008000f00 */
.L_x_185:
[----:B-1----:R1:W2:Y:S02]  /*a9c0*/  SYNCS.PHASECHK.TRANS64.TRYWAIT P0, [R0+URZ], R3 ;  /* 0x00000003000075a7 */ /* 0x0022a400080011ff */
[----:B--2---:R-:W-:Y:S05]  /*a9d0*/  @!P0 NANOSLEEP.SYNCS 0x989680 ;  /* 0x009896800000895d */ /* 0x004fea0003900000 */
[----:B------:R-:W2:Y:S02]  /*a9e0*/  @!P0 SYNCS.PHASECHK.TRANS64 P0, [R0+URZ], R3 ;  /* 0x00000003000085a7 */ /* 0x000ea400080010ff */
[----:B--2---:R-:W-:Y:S05]  /*a9f0*/  @!P0 BRA `(.L_x_185) ;  /* 0xfffffffc00f08947 */ /* 0x004fea000383ffff */
[----:B------:R-:W-:Y:S05]  /*aa00*/  BRA `(.L_x_186) ;  /* 0xffffff8800787947 */ /* 0x000fea000383ffff */
.L_x_61:
[----:B------:R-:W-:-:S07]  /*aa10*/  MOV R0, UR5 ;  /* 0x0000000500007c02 */ /* 0x000fce0008000f00 */
.L_x_187:
[----:B-1----:R1:W2:Y:S02]  /*aa20*/  SYNCS.PHASECHK.TRANS64.TRYWAIT P0, [R0+URZ], R3 ;  /* 0x00000003000075a7 */ /* 0x0022a400080011ff */
[----:B--2---:R-:W-:Y:S05]  /*aa30*/  @!P0 NANOSLEEP.SYNCS 0x989680 ;  /* 0x009896800000895d */ /* 0x004fea0003900000 */
[----:B------:R-:W2:Y:S02]  /*aa40*/  @!P0 SYNCS.PHASECHK.TRANS64 P0, [R0+URZ], R3 ;  /* 0x00000003000085a7 */ /* 0x000ea400080010ff */
[----:B--2---:R-:W-:Y:S05]  /*aa50*/  @!P0 BRA `(.L_x_187) ;  /* 0xfffffffc00f08947 */ /* 0x004fea000383ffff */
[----:B------:R-:W-:Y:S05]  /*aa60*/  BRA `(.L_x_188) ;  /* 0xffffff8800847947 */ /* 0x000fea000383ffff */
.L_x_62:
[----:B------:R-:W-:-:S07]  /*aa70*/  MOV R0, UR5 ;  /* 0x0000000500007c02 */ /* 0x000fce0008000f00 */
.L_x_189:
[----:B-1----:R1:W2:Y:S02]  /*aa80*/  SYNCS.PHASECHK.TRANS64.TRYWAIT P0, [R0+URZ], R3 ;  /* 0x00000003000075a7 */ /* 0x0022a400080011ff */
[----:B--2---:R-:W-:Y:S05]  /*aa90*/  @!P0 NANOSLEEP.SYNCS 0x989680 ;  /* 0x009896800000895d */ /* 0x004fea0003900000 */
[----:B------:R-:W2:Y:S02]  /*aaa0*/  @!P0 SYNCS.PHASECHK.TRANS64 P0, [R0+URZ], R3 ;  /* 0x00000003000085a7 */ /* 0x000ea400080010ff */
[----:B--2---:R-:W-:Y:S05]  /*aab0*/  @!P0 BRA `(.L_x_189) ;  /* 0xfffffffc00f08947 */ /* 0x004fea000383ffff */
[----:B------:R-:W-:Y:S05]  /*aac0*/  BRA `(.L_x_190) ;  /* 0xffffff8800907947 */ /* 0x000fea000383ffff */
.L_x_65:
[----:B--2---:R2:W3:Y:S02]  /*aad0*/  SYNCS.PHASECHK.TRANS64.TRYWAIT P0, [R2+URZ+0x1f0], R5 ;  /* 0x0001f005020075a7 */ /* 0x0044e400080011ff */
[----:B---3--:R-:W-:Y:S05]  /*aae0*/  @!P0 NANOSLEEP.SYNCS 0x989680 ;  /* 0x009896800000895d */ /* 0x008fea0003900000 */
[----:B------:R-:W3:Y:S02]  /*aaf0*/  @!P0 SYNCS.PHASECHK.TRANS64 P0, [R2+URZ+0x1f0], R5 ;  /* 0x0001f005020085a7 */ /* 0x000ee400080010ff */
[----:B---3--:R-:W-:Y:S05]  /*ab00*/  @!P0 BRA `(.L_x_65) ;  /* 0xfffffffc00f08947 */ /* 0x008fea000383ffff */
[----:B------:R-:W-:Y:S05]  /*ab10*/  BRA `(.L_x_191) ;  /* 0xffffff8800f47947 */ /* 0x000fea000383ffff */
.L_x_66:
[----:B------:R-:W-:-:S07]  /*ab20*/  MOV R2, UR4 ;  /* 0x0000000400027c02 */ /* 0x000fce0008000f00 */
.L_x_192:
[----:B--2---:R2:W3:Y:S02]  /*ab30*/  SYNCS.PHASECHK.TRANS64.TRYWAIT P0, [R2+URZ+0x1a0], R5 ;  /* 0x0001a005020075a7 */ /* 0x0044e400080011ff */
[----:B---3--:R-:W-:Y:S05]  /*ab40*/  @!P0 NANOSLEEP.SYNCS 0x989680 ;  /* 0x009896800000895d */ /* 0x008fea0003900000 */
[----:B------:R-:W3:Y:S02]  /*ab50*/  @!P0 SYNCS.PHASECHK.TRANS64 P0, [R2+URZ+0x1a0], R5 ;  /* 0x0001a005020085a7 */ /* 0x000ee400080010ff */
[----:B---3--:R-:W-:Y:S05]  /*ab60*/  @!P0 BRA `(.L_x_192) ;  /* 0xfffffffc00f08947 */ /* 0x008fea000383ffff */
[----:B------:R-:W-:Y:S05]  /*ab70*/  BRA `(.L_x_193) ;  /* 0xffffff8c00047947 */ /* 0x000fea000383ffff */
.L_x_67:
[----:B--2---:R2:W3:Y:S02]  /*ab80*/  SYNCS.PHASECHK.TRANS64.TRYWAIT P1, [R2+URZ+0x190], R5 ;  /* 0x00019005020075a7 */ /* 0x0044e400080211ff */
[----:B---3--:R-:W-:Y:S05]  /*ab90*/  @!P1 NANOSLEEP.SYNCS 0x989680 ;  /* 0x009896800000995d */ /* 0x008fea0003900000 */
[----:B------:R-:W3:Y:S02]  /*aba0*/  @!P1 SYNCS.PHASECHK.TRANS64 P1, [R2+URZ+0x190], R5 ;  /* 0x00019005020095a7 */ /* 0x000ee400080210ff */
[----:B---3--:R-:W-:Y:S05]  /*abb0*/  @!P1 BRA `(.L_x_67) ;  /* 0xfffffffc00f09947 */ /* 0x008fea000383ffff */
[----:B------:R-:W-:Y:S05]  /*abc0*/  BRA `(.L_x_194) ;  /* 0xffffff8c00347947 */ /* 0x000fea000383ffff */
.L_x_70:
[----:B------:R-:W-:-:S07]  /*abd0*/  MOV R0, UR4 ;  /* 0x0000000400007c02 */ /* 0x000fce0008000f00 */
.L_x_195:
[----:B--2---:R2:W3:Y:S02]  /*abe0*/  SYNCS.PHASECHK.TRANS64.TRYWAIT P0, [R0+URZ+0x1a0], R3 ;  /* 0x0001a003000075a7 */ /* 0x0044e400080011ff */
[----:B---3--:R-:W-:Y:S05]  /*abf0*/  @!P0 NANOSLEEP.SYNCS 0x989680 ;  /* 0x009896800000895d */ /* 0x008fea0003900000 */
[----:B------:R-:W3:Y:S02]  /*ac00*/  @!P0 SYNCS.PHASECHK.TRANS64 P0, [R0+URZ+0x1a0], R3 ;  /* 0x0001a003000085a7 */ /* 0x000ee400080010ff */
[----:B---3--:R-:W-:Y:S05]  /*ac10*/  @!P0 BRA `(.L_x_195) ;  /* 0xfffffffc00f08947 */ /* 0x008fea000383ffff */
[----:B------:R-:W-:Y:S05]  /*ac20*/  BRA `(.L_x_69) ;  /* 0xffffff8c00887947 */ /* 0x000fea000383ffff */
.L_x_77:
[----:B-1----:R1:W2:Y:S02]  /*ac30*/  SYNCS.PHASECHK.TRANS64.TRYWAIT P1, [R0+URZ+0x190], R5 ;  /* 0x00019005000075a7 */ /* 0x0022a400080211ff */
[----:B--2---:R-:W-:Y:S05]  /*ac40*/  @!P1 NANOSLEEP.SYNCS 0x989680 ;  /* 0x009896800000995d */ /* 0x004fea0003900000 */
[----:B------:R-:W2:Y:S02]  /*ac50*/  @!P1 SYNCS.PHASECHK.TRANS64 P1, [R0+URZ+0x190], R5 ;  /* 0x00019005000095a7 */ /* 0x000ea400080210ff */
[----:B--2---:R-:W-:Y:S05]  /*ac60*/  @!P1 BRA `(.L_x_77) ;  /* 0xfffffffc00f09947 */ /* 0x004fea000383ffff */
[----:B------:R-:W-:Y:S05]  /*ac70*/  BRA `(.L_x_196) ;  /* 0xffffff9000e87947 */ /* 0x000fea000383ffff */
.L_x_78:
[----:B------:R-:W-:-:S07]  /*ac80*/  MOV R3, UR19 ;  /* 0x0000001300037c02 */ /* 0x000fce0008000f00 */
.L_x_197:
[----:B-1----:R1:W2:Y:S02]  /*ac90*/  SYNCS.PHASECHK.TRANS64.TRYWAIT P0, [R3+URZ+0x1d0], R0 ;  /* 0x0001d000030075a7 */ /* 0x0022a400080011ff */
[----:B--2---:R-:W-:Y:S05]  /*aca0*/  @!P0 NANOSLEEP.SYNCS 0x989680 ;  /* 0x009896800000895d */ /* 0x004fea0003900000 */
[----:B------:R-:W2:Y:S02]  /*acb0*/  @!P0 SYNCS.PHASECHK.TRANS64 P0, [R3+URZ+0x1d0], R0 ;  /* 0x0001d000030085a7 */ /* 0x000ea400080010ff */
[----:B--2---:R-:W-:Y:S05]  /*acc0*/  @!P0 BRA `(.L_x_197) ;  /* 0xfffffffc00f08947 */ /* 0x004fea000383ffff */
[----:B------:R-:W-:Y:S05]  /*acd0*/  BRA `(.L_x_198) ;  /* 0xffffff94001c7947 */ /* 0x000fea000383ffff */
.L_x_81:
[----:B------:R-:W-:Y:S07]  /*ace0*/  MOV R0, UR6 ;  /* 0x0000000600007c02 */ /* 0x000fee0008000f00 */
.L_x_199:
[----:B-1----:R1:W2:Y:S02]  /*acf0*/  SYNCS.PHASECHK.TRANS64.TRYWAIT P0, [R0+URZ], R3 ;  /* 0x00000003000075a7 */ /* 0x0022a400080011ff */
[----:B--2---:R-:W-:Y:S05]  /*ad00*/  @!P0 NANOSLEEP.SYNCS 0x989680 ;  /* 0x009896800000895d */ /* 0x004fea0003900000 */
[----:B------:R-:W2:Y:S02]  /*ad10*/  @!P0 SYNCS.PHASECHK.TRANS64 P0, [R0+URZ], R3 ;  /* 0x00000003000085a7 */ /* 0x000ea400080010ff */
[----:B--2---:R-:W-:Y:S05]  /*ad20*/  @!P0 BRA `(.L_x_199) ;  /* 0xfffffffc00f08947 */ /* 0x004fea000383ffff */
[----:B------:R-:W-:Y:S05]  /*ad30*/  BRA `(.L_x_80) ;  /* 0xffffff9400547947 */ /* 0x000fea000383ffff */
.L_x_84:
[----:B------:R-:W-:-:S07]  /*ad40*/  MOV R0, UR4 ;  /* 0x0000000400007c02 */ /* 0x000fce0008000f00 */
.L_x_200:
[----:B--2---:R2:W4:Y:S02]  /*ad50*/  SYNCS.PHASECHK.TRANS64.TRYWAIT P0, [R0+URZ], R3 ;  /* 0x00000003000075a7 */ /* 0x00452400080011ff */
[----:B----4-:R-:W-:Y:S05]  /*ad60*/  @!P0 NANOSLEEP.SYNCS 0x989680 ;  /* 0x009896800000895d */ /* 0x010fea0003900000 */
[----:B------:R-:W4:Y:S02]  /*ad70*/  @!P0 SYNCS.PHASECHK.TRANS64 P0, [R0+URZ], R3 ;  /* 0x00000003000085a7 */ /* 0x000f2400080010ff */
[----:B----4-:R-:W-:Y:S05]  /*ad80*/  @!P0 BRA `(.L_x_200) ;  /* 0xfffffffc00f08947 */ /* 0x010fea000383ffff */
[----:B------:R-:W-:Y:S05]  /*ad90*/  BRA `(.L_x_201) ;  /* 0xffffff9400f47947 */ /* 0x000fea000383ffff */
.L_x_85:
[----:B------:R-:W-:-:S07]  /*ada0*/  MOV R0, UR5 ;  /* 0x0000000500007c02 */ /* 0x000fce0008000f00 */
.L_x_202:
[----:B-1----:R1:W2:Y:S02]  /*adb0*/  SYNCS.PHASECHK.TRANS64.TRYWAIT P0, [R0+URZ], R3 ;  /* 0x00000003000075a7 */ /* 0x0022a400080011ff */
[----:B--2---:R-:W-:Y:S05]  /*adc0*/  @!P0 NANOSLEEP.SYNCS 0x989680 ;  /* 0x009896800000895d */ /* 0x004fea0003900000 */
[----:B------:R-:W2:Y:S02]  /*add0*/  @!P0 SYNCS.PHASECHK.TRANS64 P0, [R0+URZ], R3 ;  /* 0x00000003000085a7 */ /* 0x000ea400080010ff */
[----:B--2---:R-:W-:Y:S05]  /*ade0*/  @!P0 BRA `(.L_x_202) ;  /* 0xfffffffc00f08947 */ /* 0x004fea000383ffff */
[----:B------:R-:W-:Y:S05]  /*adf0*/  BRA `(.L_x_203) ;  /* 0xffffff9800007947 */ /* 0x000fea000383ffff */
.L_x_86:
[----:B------:R-:W-:-:S07]  /*ae00*/  MOV R0, UR5 ;  /* 0x0000000500007c02 */ /* 0x000fce0008000f00 */
.L_x_204:
[----:B-1----:R1:W2:Y:S02]  /*ae10*/  SYNCS.PHASECHK.TRANS64.TRYWAIT P0, [R0+URZ], R3 ;  /* 0x00000003000075a7 */ /* 0x0022a400080011ff */
[----:B--2---:R-:W-:Y:S05]  /*ae20*/  @!P0 NANOSLEEP.SYNCS 0x989680 ;  /* 0x009896800000895d */ /* 0x004fea0003900000 */
[----:B------:R-:W2:Y:S02]  /*ae30*/  @!P0 SYNCS.PHASECHK.TRANS64 P0, [R0+URZ], R3 ;  /* 0x00000003000085a7 */ /* 0x000ea400080010ff */
[----:B--2---:R-:W-:Y:S05]  /*ae40*/  @!P0 BRA `(.L_x_204) ;  /* 0xfffffffc00f08947 */ /* 0x004fea000383ffff */
[----:B------:R-:W-:Y:S05]  /*ae50*/  BRA `(.L_x_205) ;  /* 0xffffff98000c7947 */ /* 0x000fea000383ffff */
.L_x_87:
[----:B------:R-:W-:-:S07]  /*ae60*/  MOV R0, UR4 ;  /* 0x0000000400007c02 */ /* 0x000fce0008000f00 */
.L_x_206:
[----:B-1----:R1:W2:Y:S02]  /*ae70*/  SYNCS.PHASECHK.TRANS64.TRYWAIT P0, [R0+URZ], R3 ;  /* 0x00000003000075a7 */ /* 0x0022a400080011ff */
[----:B--2---:R-:W-:Y:S05]  /*ae80*/  @!P0 NANOSLEEP.SYNCS 0x989680 ;  /* 0x009896800000895d */ /* 0x004fea0003900000 */
[----:B------:R-:W2:Y:S02]  /*ae90*/  @!P0 SYNCS.PHASECHK.TRANS64 P0, [R0+URZ], R3 ;  /* 0x00000003000085a7 */ /* 0x000ea400080010ff */
[----:B--2---:R-:W-:Y:S05]  /*aea0*/  @!P0 BRA `(.L_x_206) ;  /* 0xfffffffc00f08947 */ /* 0x004fea000383ffff */
[----:B------:R-:W-:Y:S05]  /*aeb0*/  BRA `(.L_x_207) ;  /* 0xffffff9800187947 */ /* 0x000fea000383ffff */
.L_x_92:
[----:B--2---:R2:W3:Y:S02]  /*aec0*/  SYNCS.PHASECHK.TRANS64.TRYWAIT P0, [R12+URZ+0x190], R9 ;  /* 0x000190090c0075a7 */ /* 0x0044e400080011ff */
[----:B---3--:R-:W-:Y:S05]  /*aed0*/  @!P0 NANOSLEEP.SYNCS 0x989680 ;  /* 0x009896800000895d */ /* 0x008fea0003900000 */
[----:B------:R-:W3:Y:S02]  /*aee0*/  @!P0 SYNCS.PHASECHK.TRANS64 P0, [R12+URZ+0x190], R9 ;  /* 0x000190090c0085a7 */ /* 0x000ee400080010ff */
[----:B---3--:R-:W-:Y:S05]  /*aef0*/  @!P0 BRA `(.L_x_92) ;  /* 0xfffffffc00f08947 */ /* 0x008fea000383ffff */
[----:B------:R-:W-:Y:S05]  /*af00*/  BRA `(.L_x_208) ;  /* 0xffffff9c00487947 */ /* 0x000fea000383ffff */
.L_x_95:
[----:B------:R-:W-:Y:S07]  /*af10*/  MOV R0, UR21 ;  /* 0x0000001500007c02 */ /* 0x000fee0008000f00 */
.L_x_209:
[----:B--2---:R2:W3:Y:S02]  /*af20*/  SYNCS.PHASECHK.TRANS64.TRYWAIT P2, [R0+URZ+0x188], R11 ;  /* 0x0001880b000075a7 */ /* 0x0044e400080411ff */
[----:B---3--:R-:W-:Y:S05]  /*af30*/  @!P2 NANOSLEEP.SYNCS 0x989680 ;  /* 0x009896800000a95d */ /* 0x008fea0003900000 */
[----:B------:R-:W3:Y:S02]  /*af40*/  @!P2 SYNCS.PHASECHK.TRANS64 P2, [R0+URZ+0x188], R11 ;  /* 0x0001880b0000a5a7 */ /* 0x000ee400080410ff */
[----:B---3--:R-:W-:Y:S05]  /*af50*/  @!P2 BRA `(.L_x_209) ;  /* 0xfffffffc00f0a947 */ /* 0x008fea000383ffff */
[----:B------:R-:W-:Y:S05]  /*af60*/  BRA `(.L_x_94) ;  /* 0xffffffa000b07947 */ /* 0x000fea000383ffff */
.L_x_98:
[----:B--2---:R-:W-:Y:S07]  /*af70*/  MOV R0, UR21 ;  /* 0x0000001500007c02 */ /* 0x004fee0008000f00 */
.L_x_210:
[----:B--2---:R2:W3:Y:S02]  /*af80*/  SYNCS.PHASECHK.TRANS64.TRYWAIT P0, [R0+URZ+0x160], R9 ;  /* 0x00016009000075a7 */ /* 0x0044e400080011ff */
[----:B---3--:R-:W-:Y:S05]  /*af90*/  @!P0 NANOSLEEP.SYNCS 0x989680 ;  /* 0x009896800000895d */ /* 0x008fea0003900000 */
[----:B------:R-:W3:Y:S02]  /*afa0*/  @!P0 SYNCS.PHASECHK.TRANS64 P0, [R0+URZ+0x160], R9 ;  /* 0x00016009000085a7 */ /* 0x000ee400080010ff */
[----:B---3--:R-:W-:Y:S05]  /*afb0*/  @!P0 BRA `(.L_x_210) ;  /* 0xfffffffc00f08947 */ /* 0x008fea000383ffff */
[----:B------:R-:W-:Y:S05]  /*afc0*/  BRA `(.L_x_211) ;  /* 0xffffffa4000c7947 */ /* 0x000fea000383ffff */
.L_x_99:
[----:B------:R-:W-:Y:S07]  /*afd0*/  MOV R0, UR21 ;  /* 0x0000001500007c02 */ /* 0x000fee0008000f00 */
.L_x_212:
[----:B--2---:R2:W3:Y:S02]  /*afe0*/  SYNCS.PHASECHK.TRANS64.TRYWAIT P0, [R0+URZ+0x168], R9 ;  /* 0x00016809000075a7 */ /* 0x0044e400080011ff */
[----:B---3--:R-:W-:Y:S05]  /*aff0*/  @!P0 NANOSLEEP.SYNCS 0x989680 ;  /* 0x009896800000895d */ /* 0x008fea0003900000 */
[----:B------:R-:W3:Y:S02]  /*b000*/  @!P0 SYNCS.PHASECHK.TRANS64 P0, [R0+URZ+0x168], R9 ;  /* 0x00016809000085a7 */ /* 0x000ee400080010ff */
[----:B---3--:R-:W-:Y:S05]  /*b010*/  @!P0 BRA `(.L_x_212) ;  /* 0xfffffffc00f08947 */ /* 0x008fea000383ffff */
[----:B------:R-:W-:Y:S05]  /*b020*/  BRA `(.L_x_213) ;  /* 0xffffffa400447947 */ /* 0x000fea000383ffff */
.L_x_100:
[----:B------:R-:W-:Y:S07]  /*b030*/  MOV R0, UR21 ;  /* 0x0000001500007c02 */ /* 0x000fee0008000f00 */
.L_x_214:
[----:B--2---:R2:W3:Y:S02]  /*b040*/  SYNCS.PHASECHK.TRANS64.TRYWAIT P0, [R0+URZ+0x170], R9 ;  /* 0x00017009000075a7 */ /* 0x0044e400080011ff */
[----:B---3--:R-:W-:Y:S05]  /*b050*/  @!P0 NANOSLEEP.SYNCS 0x989680 ;  /* 0x009896800000895d */ /* 0x008fea0003900000 */
[----:B------:R-:W3:Y:S02]  /*b060*/  @!P0 SYNCS.PHASECHK.TRANS64 P0, [R0+URZ+0x170], R9 ;  /* 0x00017009000085a7 */ /* 0x000ee400080010ff */
[----:B---3--:R-:W-:Y:S05]  /*b070*/  @!P0 BRA `(.L_x_214) ;  /* 0xfffffffc00f08947 */ /* 0x008fea000383ffff */
[----:B------:R-:W-:Y:S05]  /*b080*/  BRA `(.L_x_215) ;  /* 0xffffffa400887947 */ /* 0x000fea000383ffff */
.L_x_101:
[----:B------:R-:W-:Y:S07]  /*b090*/  MOV R0, UR21 ;  /* 0x0000001500007c02 */ /* 0x000fee0008000f00 */
.L_x_216:
[----:B--2---:R2:W3:Y:S02]  /*b0a0*/  SYNCS.PHASECHK.TRANS64.TRYWAIT P0, [R0+URZ+0x178], R9 ;  /* 0x00017809000075a7 */ /* 0x0044e400080011ff */
[----:B---3--:R-:W-:Y:S05]  /*b0b0*/  @!P0 NANOSLEEP.SYNCS 0x989680 ;  /* 0x009896800000895d */ /* 0x008fea0003900000 */
[----:B------:R-:W3:Y:S02]  /*b0c0*/  @!P0 SYNCS.PHASECHK.TRANS64 P0, [R0+URZ+0x178], R9 ;  /* 0x00017809000085a7 */ /* 0x000ee400080010ff */
[----:B---3--:R-:W-:Y:S05]  /*b0d0*/  @!P0 BRA `(.L_x_216) ;  /* 0xfffffffc00f08947 */ /* 0x008fea000383ffff */
[----:B------:R-:W-:Y:S05]  /*b0e0*/  BRA `(.L_x_217) ;  /* 0xffffffa400c87947 */ /* 0x000fea000383ffff */
.L_x_103:
[----:B------:R-:W-:-:S07]  /*b0f0*/  MOV R0, UR21 ;  /* 0x0000001500007c02 */ /* 0x000fce0008000f00 */
.L_x_218:
[----:B---3--:R3:W4:Y:S02]  /*b100*/  SYNCS.PHASECHK.TRANS64.TRYWAIT P0, [R0+URZ+0x160], R3 ;  /* 0x00016003000075a7 */ /* 0x00872400080011ff */
[----:B----4-:R-:W-:Y:S05]  /*b110*/  @!P0 NANOSLEEP.SYNCS 0x989680 ;  /* 0x009896800000895d */ /* 0x010fea0003900000 */
[----:B------:R-:W4:Y:S02]  /*b120*/  @!P0 SYNCS.PHASECHK.TRANS64 P0, [R0+URZ+0x160], R3 ;  /* 0x00016003000085a7 */ /* 0x000f2400080010ff */
[----:B----4-:R-:W-:Y:S05]  /*b130*/  @!P0 BRA `(.L_x_218) ;  /* 0xfffffffc00f08947 */ /* 0x010fea000383ffff */
[----:B------:R-:W-:Y:S05]  /*b140*/  BRA `(.L_x_219) ;  /* 0xffffffa8003c7947 */ /* 0x000fea000383ffff */
.L_x_104:
[----:B---3--:R-:W-:-:S07]  /*b150*/  MOV R0, UR21 ;  /* 0x0000001500007c02 */ /* 0x008fce0008000f00 */
.L_x_220:
[----:B---3--:R3:W4:Y:S02]  /*b160*/  SYNCS.PHASECHK.TRANS64.TRYWAIT P0, [R0+URZ+0x168], R3 ;  /* 0x00016803000075a7 */ /* 0x00872400080011ff */
[----:B----4-:R-:W-:Y:S05]  /*b170*/  @!P0 NANOSLEEP.SYNCS 0x989680 ;  /* 0x009896800000895d */ /* 0x010fea0003900000 */
[----:B------:R-:W4:Y:S02]  /*b180*/  @!P0 SYNCS.PHASECHK.TRANS64 P0, [R0+URZ+0x168], R3 ;  /* 0x00016803000085a7 */ /* 0x000f2400080010ff */
[----:B----4-:R-:W-:Y:S05]  /*b190*/  @!P0 BRA `(.L_x_220) ;  /* 0xfffffffc00f08947 */ /* 0x010fea000383ffff */
[----:B------:R-:W-:Y:S05]  /*b1a0*/  BRA `(.L_x_221) ;  /* 0xffffffa8002c7947 */ /* 0x000fea000383ffff */
.L_x_105:
[----:B---3--:R-:W-:-:S07]  /*b1b0*/  MOV R0, UR21 ;  /* 0x0000001500007c02 */ /* 0x008fce0008000f00 */
.L_x_222:
[----:B---3--:R3:W4:Y:S02]  /*b1c0*/  SYNCS.PHASECHK.TRANS64.TRYWAIT P0, [R0+URZ+0x170], R3 ;  /* 0x00017003000075a7 */ /* 0x00872400080011ff */
[----:B----4-:R-:W-:Y:S05]  /*b1d0*/  @!P0 NANOSLEEP.SYNCS 0x989680 ;  /* 0x009896800000895d */ /* 0x010fea0003900000 */
[----:B------:R-:W4:Y:S02]  /*b1e0*/  @!P0 SYNCS.PHASECHK.TRANS64 P0, [R0+URZ+0x170], R3 ;  /* 0x00017003000085a7 */ /* 0x000f2400080010ff */
[----:B----4-:R-:W-:Y:S05]  /*b1f0*/  @!P0 BRA `(.L_x_222) ;  /* 0xfffffffc00f08947 */ /* 0x010fea000383ffff */
[----:B------:R-:W-:Y:S05]  /*b200*/  BRA `(.L_x_223) ;  /* 0xffffffa8001c7947 */ /* 0x000fea000383ffff */
.L_x_107:
[----:B-1----:R1:W2:Y:S02]  /*b210*/  SYNCS.PHASECHK.TRANS64.TRYWAIT P0, [R3+URZ+0x190], R0 ;  /* 0x00019000030075a7 */ /* 0x0022a400080011ff */
[----:B--2---:R-:W-:Y:S05]  /*b220*/  @!P0 NANOSLEEP.SYNCS 0x989680 ;  /* 0x009896800000895d */ /* 0x004fea0003900000 */
[----:B------:R-:W2:Y:S02]  /*b230*/  @!P0 SYNCS.PHASECHK.TRANS64 P0, [R3+URZ+0x190], R0 ;  /* 0x00019000030085a7 */ /* 0x000ea400080010ff */
[----:B--2---:R-:W-:Y:S05]  /*b240*/  @!P0 BRA `(.L_x_107) ;  /* 0xfffffffc00f08947 */ /* 0x004fea000383ffff */
[----:B------:R-:W-:Y:S05]  /*b250*/  BRA `(.L_x_224) ;  /* 0xffffffa800ec7947 */ /* 0x000fea000383ffff */
.L_x_118:
[----:B--2---:R2:W1:Y:S02]  /*b260*/  SYNCS.PHASECHK.TRANS64.TRYWAIT P1, [R2+URZ+0x140], R3 ;  /* 0x00014003020075a7 */ /* 0x00446400080211ff */
[----:B-1----:R-:W-:Y:S05]  /*b270*/  @!P1 NANOSLEEP.SYNCS 0x989680 ;  /* 0x009896800000995d */ /* 0x002fea0003900000 */
[----:B------:R-:W1:Y:S02]  /*b280*/  @!P1 SYNCS.PHASECHK.TRANS64 P1, [R2+URZ+0x140], R3 ;  /* 0x00014003020095a7 */ /* 0x000e6400080210ff */
[----:B-1----:R-:W-:Y:S05]  /*b290*/  @!P1 BRA `(.L_x_118) ;  /* 0xfffffffc00f09947 */ /* 0x002fea000383ffff */
[----:B------:R-:W-:Y:S05]  /*b2a0*/  BRA `(.L_x_117) ;  /* 0xffffffb800647947 */ /* 0x000fea000383ffff */
.L_x_120:
[----:B--2---:R2:W4:Y:S02]  /*b2b0*/  SYNCS.PHASECHK.TRANS64.TRYWAIT P0, [R71+URZ+0x1b0], R4 ;  /* 0x0001b004470075a7 */ /* 0x00452400080011ff */
[----:B----4-:R-:W-:Y:S05]  /*b2c0*/  @!P0 NANOSLEEP.SYNCS 0x989680 ;  /* 0x009896800000895d */ /* 0x010fea0003900000 */
[----:B------:R-:W4:Y:S02]  /*b2d0*/  @!P0 SYNCS.PHASECHK.TRANS64 P0, [R71+URZ+0x1b0], R4 ;  /* 0x0001b004470085a7 */ /* 0x000f2400080010ff */
[----:B----4-:R-:W-:Y:S05]  /*b2e0*/  @!P0 BRA `(.L_x_120) ;  /* 0xfffffffc00f08947 */ /* 0x010fea000383ffff */
[----:B------:R-:W-:Y:S05]  /*b2f0*/  BRA `(.L_x_119) ;  /* 0xffffffb800b47947 */ /* 0x000fea000383ffff */
.L_x_128:
[----:B---3--:R3:W4:Y:S02]  /*b300*/  SYNCS.PHASECHK.TRANS64.TRYWAIT P0, [R112+URZ+0x140], R3 ;  /* 0x00014003700075a7 */ /* 0x00872400080011ff */
[----:B----4-:R-:W-:Y:S05]  /*b310*/  @!P0 NANOSLEEP.SYNCS 0x989680 ;  /* 0x009896800000895d */ /* 0x010fea0003900000 */
[----:B------:R-:W4:Y:S02]  /*b320*/  @!P0 SYNCS.PHASECHK.TRANS64 P0, [R112+URZ+0x140], R3 ;  /* 0x00014003700085a7 */ /* 0x000f2400080010ff */
[----:B----4-:R-:W-:Y:S05]  /*b330*/  @!P0 BRA `(.L_x_128) ;  /* 0xfffffffc00f08947 */ /* 0x010fea000383ffff */
[----:B------:R-:W-:Y:S05]  /*b340*/  BRA `(.L_x_127) ;  /* 0xffffffc400a87947 */ /* 0x000fea000383ffff */
.L_x_136:
[----:B---3--:R3:W4:Y:S02]  /*b350*/  SYNCS.PHASECHK.TRANS64.TRYWAIT P0, [R112+URZ+0x140], R5 ;  /* 0x00014005700075a7 */ /* 0x00872400080011ff */
[----:B----4-:R-:W-:Y:S05]  /*b360*/  @!P0 NANOSLEEP.SYNCS 0x989680 ;  /* 0x009896800000895d */ /* 0x010fea0003900000 */
[----:B------:R-:W4:Y:S02]  /*b370*/  @!P0 SYNCS.PHASECHK.TRANS64 P0, [R112+URZ+0x140], R5 ;  /* 0x00014005700085a7 */ /* 0x000f2400080010ff */
[----:B----4-:R-:W-:Y:S05]  /*b380*/  @!P0 BRA `(.L_x_136) ;  /* 0xfffffffc00f08947 */ /* 0x010fea000383ffff */
[----:B------:R-:W-:Y:S05]  /*b390*/  BRA `(.L_x_135) ;  /* 0xffffffd000e87947 */ /* 0x000fea000383ffff */
.L_x_144:
[----:B---3--:R3:W4:Y:S02]  /*b3a0*/  SYNCS.PHASECHK.TRANS64.TRYWAIT P0, [R102+URZ+0x140], R3 ;  /* 0x00014003660075a7 */ /* 0x00872400080011ff */
[----:B----4-:R-:W-:Y:S05]  /*b3b0*/  @!P0 NANOSLEEP.SYNCS 0x989680 ;  /* 0x009896800000895d */ /* 0x010fea0003900000 */
[----:B------:R-:W4:Y:S02]  /*b3c0*/  @!P0 SYNCS.PHASECHK.TRANS64 P0, [R102+URZ+0x140], R3 ;  /* 0x00014003660085a7 */ /* 0x000f2400080010ff */
[----:B----4-:R-:W-:Y:S05]  /*b3d0*/  @!P0 BRA `(.L_x_144) ;  /* 0xfffffffc00f08947 */ /* 0x010fea000383ffff */
[----:B------:R-:W-:Y:S05]  /*b3e0*/  BRA `(.L_x_143) ;  /* 0xffffffe000347947 */ /* 0x000fea000383ffff */
        .weak           $__internal_0_$__cuda_sm10x_tcgen05_guardrail_trap_col_being_dealloced_not_returned_by_alloc
        .type           $__internal_0_$__cuda_sm10x_tcgen05_guardrail_trap_col_being_dealloced_not_returned_by_alloc,@function
        .size           $__internal_0_$__cuda_sm10x_tcgen05_guardrail_trap_col_being_dealloced_not_returned_by_alloc,($__internal_1_$__cuda_sm10x_tcgen05_guardrail_trap_phase_invalid_during_alloc - $__internal_0_$__cuda_sm10x_tcgen05_guardrail_trap_col_being_dealloced_not_returned_by_alloc)
$__internal_0_$__cuda_sm10x_tcgen05_guardrail_trap_col_being_dealloced_not_returned_by_alloc:
[----:B------:R-:W-:Y:S05]  /*b3f0*/  BPT.TRAP 0x1 ;  /* 0x000000040000795c */ /* 0x000fea0000300000 */
[----:B------:R-:W-:-:S04]  /*b400*/  HFMA2 R3, -RZ, RZ, 0, 0 ;  /* 0x00000000ff037431 */ /* 0x000fc800000001ff */
[----:B------:R-:W-:Y:S05]  /*b410*/  RET.REL.NODEC R2 `(_ZN7cutlass13device_kernelINS_4gemm6kernel13GemmUniversalIN4cute5tupleIJiiiiEEENS1_10collective13CollectiveMmaINS1_35MainloopSm100TmaUmmaWarpSpecializedILi20ELi2ELi4ENS5_IJNS4_1CILi2EEESB_NSA_ILi1EEEEEEEENS5_IJNSA_ILi64EEENSA_ILi256EEENSA_ILi32EEEEEENS_12float_e5m2_tENS5_IJlSC_lEEESJ_SK_NS4_8TiledMMAINS4_8MMA_AtomIJNS4_10MMA_TraitsINS4_19SM100_MMA_F8F6F4_SSEJSJ_SJ_fSF_SG_NS4_17integral_constantINS4_4UMMA5MajorELSR_0EEESS_NSP_INSQ_7ScaleInELST_0EEESU_EEEEEENS4_6LayoutINS5_IJSC_SC_SC_EEENS5_IJNSA_ILi0EEESZ_SZ_EEEEENS5_IJNS4_10UnderscoreES12_S12_EEEEENS4_23SM90_TMA_LOAD_MULTICASTENS4_14ComposedLayoutINS4_7SwizzleILi1ELi4ELi3EEENS4_18smem_ptr_flag_bitsILi8EEENSX_INS5_IJNSA_ILi8EEESH_EEENS5_IJSH_SC_EEEEEEEvNS4_8identityES15_S1F_vS1G_EENS_8epilogue10collective18CollectiveEpilogueINS1I_23Sm100TmaWarpSpecializedILi4ELi2ELi32ELb0ELb0EEEJSI_NS5_IJNSX_ISF_SC_EES1N_EEESJ_SK_SJ_SK_NS1I_6fusion15FusionCallbacksIS1M_NS1P_17LinearCombinationISJ_fSJ_fLNS_15FloatRoundStyleE2EEESI_S1O_JEEENS4_5SM1004TMEM4LOAD26SM100_TMEM_LOAD_16dp32b32xENS4_13SM90_TMA_LOADENS16_INS17_ILi2ELi4ELi3EEES1A_NSX_INS5_IJS1B_SF_EEENS5_IJSF_SC_EEEEEEENS4_39AutoVectorizingCopyWithAssumedAlignmentILi128EEENS4_14SM90_TMA_STOREES24_S26_S26_EEEvvEEEEvNT_6ParamsE) ;  /* 0xffffff4802f87950 */ /* 0x000fea0003c3ffff */
        .weak           $__internal_1_$__cuda_sm10x_tcgen05_guardrail_trap_phase_invalid_during_alloc
        .type           $__internal_1_$__cuda_sm10x_tcgen05_guardrail_trap_phase_invalid_during_alloc,@function
        .size           $__internal_1_$__cuda_sm10x_tcgen05_guardrail_trap_phase_invalid_during_alloc,($__internal_2_$__cuda_sm10x_tcgen05_guardrail_trap_unallocated_columns_being_dealloced - $__internal_1_$__cuda_sm10x_tcgen05_guardrail_trap_phase_invalid_during_alloc)
$__internal_1_$__cuda_sm10x_tcgen05_guardrail_trap_phase_invalid_during_alloc:
[----:B------:R-:W-:Y:S05]  /*b420*/  BPT.TRAP 0x1 ;  /* 0x000000040000795c */ /* 0x000fea0000300000 */
[----:B------:R-:W-:-:S04]  /*b430*/  MOV R5, 0x0 ;  /* 0x0000000000057802 */ /* 0x000fc80000000f00 */
[----:B------:R-:W-:Y:S05]  /*b440*/  RET.REL.NODEC R4 `(_ZN7cutlass13device_kernelINS_4gemm6kernel13GemmUniversalIN4cute5tupleIJiiiiEEENS1_10collective13CollectiveMmaINS1_35MainloopSm100TmaUmmaWarpSpecializedILi20ELi2ELi4ENS5_IJNS4_1CILi2EEESB_NSA_ILi1EEEEEEEENS5_IJNSA_ILi64EEENSA_ILi256EEENSA_ILi32EEEEEENS_12float_e5m2_tENS5_IJlSC_lEEESJ_SK_NS4_8TiledMMAINS4_8MMA_AtomIJNS4_10MMA_TraitsINS4_19SM100_MMA_F8F6F4_SSEJSJ_SJ_fSF_SG_NS4_17integral_constantINS4_4UMMA5MajorELSR_0EEESS_NSP_INSQ_7ScaleInELST_0EEESU_EEEEEENS4_6LayoutINS5_IJSC_SC_SC_EEENS5_IJNSA_ILi0EEESZ_SZ_EEEEENS5_IJNS4_10UnderscoreES12_S12_EEEEENS4_23SM90_TMA_LOAD_MULTICASTENS4_14ComposedLayoutINS4_7SwizzleILi1ELi4ELi3EEENS4_18smem_ptr_flag_bitsILi8EEENSX_INS5_IJNSA_ILi8EEESH_EEENS5_IJSH_SC_EEEEEEEvNS4_8identityES15_S1F_vS1G_EENS_8epilogue10collective18CollectiveEpilogueINS1I_23Sm100TmaWarpSpecializedILi4ELi2ELi32ELb0ELb0EEEJSI_NS5_IJNSX_ISF_SC_EES1N_EEESJ_SK_SJ_SK_NS1I_6fusion15FusionCallbacksIS1M_NS1P_17LinearCombinationISJ_fSJ_fLNS_15FloatRoundStyleE2EEESI_S1O_JEEENS4_5SM1004TMEM4LOAD26SM100_TMEM_LOAD_16dp32b32xENS4_13SM90_TMA_LOADENS16_INS17_ILi2ELi4ELi3EEES1A_NSX_INS5_IJS1B_SF_EEENS5_IJSF_SC_EEEEEEENS4_39AutoVectorizingCopyWithAssumedAlignmentILi128EEENS4_14SM90_TMA_STOREES24_S26_S26_EEEvvEEEEvNT_6ParamsE) ;  /* 0xffffff4804ec7950 */ /* 0x000fea0003c3ffff */
        .weak           $__internal_2_$__cuda_sm10x_tcgen05_guardrail_trap_unallocated_columns_being_dealloced
        .type           $__internal_2_$__cuda_sm10x_tcgen05_guardrail_trap_unallocated_columns_being_dealloced,@function
        .size           $__internal_2_$__cuda_sm10x_tcgen05_guardrail_trap_unallocated_columns_being_dealloced,(.L_x_226 - $__internal_2_$__cuda_sm10x_tcgen05_guardrail_trap_unallocated_columns_being_dealloced)
$__internal_2_$__cuda_sm10x_tcgen05_guardrail_trap_unallocated_columns_being_dealloced:
[----:B------:R-:W-:Y:S05]  /*b450*/  BPT.TRAP 0x1 ;  /* 0x000000040000795c */ /* 0x000fea0000300000 */
[----:B------:R-:W-:-:S04]  /*b460*/  HFMA2 R3, -RZ, RZ, 0, 0 ;  /* 0x00000000ff037431 */ /* 0x000fc800000001ff */
[----:B------:R-:W-:Y:S05]  /*b470*/  RET.REL.NODEC R2 `(_ZN7cutlass13device_kernelINS_4gemm6kernel13GemmUniversalIN4cute5tupleIJiiiiEEENS1_10collective13CollectiveMmaINS1_35MainloopSm100TmaUmmaWarpSpecializedILi20ELi2ELi4ENS5_IJNS4_1CILi2EEESB_NSA_ILi1EEEEEEEENS5_IJNSA_ILi64EEENSA_ILi256EEENSA_ILi32EEEEEENS_12float_e5m2_tENS5_IJlSC_lEEESJ_SK_NS4_8TiledMMAINS4_8MMA_AtomIJNS4_10MMA_TraitsINS4_19SM100_MMA_F8F6F4_SSEJSJ_SJ_fSF_SG_NS4_17integral_constantINS4_4UMMA5MajorELSR_0EEESS_NSP_INSQ_7ScaleInELST_0EEESU_EEEEEENS4_6LayoutINS5_IJSC_SC_SC_EEENS5_IJNSA_ILi0EEESZ_SZ_EEEEENS5_IJNS4_10UnderscoreES12_S12_EEEEENS4_23SM90_TMA_LOAD_MULTICASTENS4_14ComposedLayoutINS4_7SwizzleILi1ELi4ELi3EEENS4_18smem_ptr_flag_bitsILi8EEENSX_INS5_IJNSA_ILi8EEESH_EEENS5_IJSH_SC_EEEEEEEvNS4_8identityES15_S1F_vS1G_EENS_8epilogue10collective18CollectiveEpilogueINS1I_23Sm100TmaWarpSpecializedILi4ELi2ELi32ELb0ELb0EEEJSI_NS5_IJNSX_ISF_SC_EES1N_EEESJ_SK_SJ_SK_NS1I_6fusion15FusionCallbacksIS1M_NS1P_17LinearCombinationISJ_fSJ_fLNS_15FloatRoundStyleE2EEESI_S1O_JEEENS4_5SM1004TMEM4LOAD26SM100_TMEM_LOAD_16dp32b32xENS4_13SM90_TMA_LOADENS16_INS17_ILi2ELi4ELi3EEES1A_NSX_INS5_IJS1B_SF_EEENS5_IJSF_SC_EEEEEEENS4_39AutoVectorizingCopyWithAssumedAlignmentILi128EEENS4_14SM90_TMA_STOREES24_S26_S26_EEEvvEEEEvNT_6ParamsE) ;  /* 0xffffff4802e07950 */ /* 0x000fea0003c3ffff */
.L_x_225:
[----:B------:R-:W-:-:S00]  /*b480*/  BRA `(.L_x_225) ;  /* 0xfffffffc00fc7947 */ /* 0x000fc0000383ffff */
[----:B------:R-:W-:-:S00]  /*b490*/  NOP ;  /* 0x0000000000007918 */ /* 0x000fc00000000000 */
        /* <DEDUP_REMOVED lines=14> */
.L_x_226:


//--------------------- .nv.global.init           --------------------------
	.section	.nv.global.init,"aw",@progbits
.nv.global.init:
	.type		$str$27,@object
	.size		$str$27,($str$28 - $str$27)
$str$27:
        /*0000*/ 	.byte	0x28, 0x61, 0x64, 0x64, 0x72, 0x65, 0x73, 0x73, 0x20, 0x26, 0x20, 0x6d, 0x61, 0x73, 0x6b, 0x29
        /*0010*/ 	.byte	0x20, 0x3d, 0x3d, 0x20, 0x30, 0x00
	.type		$str$28,@object
	.size		$str$28,($str$26 - $str$28)
$str$28:
        /*0016*/ 	.byte	0x2f, 0x74, 0x6d, 0x70, 0x2f, 0x63, 0x75, 0x74, 0x6c, 0x61, 0x73, 0x73, 0x5f, 0x73, 0x77, 0x65
        /*0026*/ 	.byte	0x65, 0x70, 0x5f, 0x73, 0x72, 0x63, 0x2f, 0x69, 0x6e, 0x63, 0x6c, 0x75, 0x64, 0x65, 0x2f, 0x63
        /*0036*/ 	.byte	0x75, 0x74, 0x65, 0x2f, 0x70, 0x6f, 0x69, 0x6e, 0x74, 0x65, 0x72, 0x5f, 0x66, 0x6c, 0x61, 0x67
        /*0046*/ 	.byte	0x67, 0x65, 0x64, 0x2e, 0x68, 0x70, 0x70, 0x00
	.type		$str$26,@object
	.size		$str$26,($str$25 - $str$26)
$str$26:
        /*004e*/ 	.byte	0x2f, 0x74, 0x6d, 0x70, 0x2f, 0x63, 0x75, 0x74, 0x6c, 0x61, 0x73, 0x73, 0x5f, 0x73, 0x77, 0x65
        /*005e*/ 	.byte	0x65, 0x70, 0x5f, 0x73, 0x72, 0x63, 0x2f, 0x69, 0x6e, 0x63, 0x6c, 0x75, 0x64, 0x65, 0x2f, 0x63
        /*006e*/ 	.byte	0x75, 0x74, 0x65, 0x2f, 0x61, 0x74, 0x6f, 0x6d, 0x2f, 0x63, 0x6f, 0x70, 0x79, 0x5f, 0x74, 0x72
        /*007e*/ 	.byte	0x61, 0x69, 0x74, 0x73, 0x5f, 0x73, 0x6d, 0x31, 0x30, 0x30, 0x2e, 0x68, 0x70, 0x70, 0x00
	.type		$str$25,@object
	.size		$str$25,(__unnamed_1 - $str$25)
$str$25:
        /*008d*/ 	.byte	0x28, 0x28, 0x75, 0x69, 0x6e, 0x74, 0x33, 0x32, 0x5f, 0x74, 0x28, 0x74, 0x68, 0x72, 0x65, 0x61
        /*009d*/ 	.byte	0x64, 0x49, 0x64, 0x78, 0x2e, 0x78, 0x29, 0x20, 0x2f, 0x20, 0x33, 0x32, 0x29, 0x20, 0x25, 0x20
        /*00ad*/ 	.byte	0x34, 0x29, 0x20, 0x3d, 0x3d, 0x20, 0x28, 0x28, 0x28, 0x74, 0x6d, 0x65, 0x6d, 0x5f, 0x61, 0x64
        /*00bd*/ 	.byte	0x64, 0x72, 0x20, 0x3e, 0x3e, 0x20, 0x31, 0x36, 0x29, 0x20, 0x2f, 0x20, 0x33, 0x32, 0x29, 0x20
        /*00cd*/ 	.byte	0x25, 0x20, 0x34, 0x29, 0x00
	.type		__unnamed_1,@object
	.size		__unnamed_1,(__unnamed_2 - __unnamed_1)
__unnamed_1:
        /*00d2*/ 	.byte	0x61, 0x75, 0x74, 0x6f, 0x20, 0x63, 0x75, 0x74, 0x65, 0x3a, 0x3a, 0x61, 0x73, 0x5f, 0x70, 0x6f
        /* <DEDUP_REMOVED lines=24> */
        /*0262*/ 	.byte	0x3c, 0x34, 0x30, 0x39, 0x36, 0x3e, 0x3e, 0x3e, 0x3e, 0x5d, 0x00
	.type		__unnamed_2,@object
	.size		__unnamed_2,(__unnamed_3 - __unnamed_2)
__unnamed_2:
        /* <DEDUP_REMOVED lines=26> */
	.type		__unnamed_3,@object
	.size		__unnamed_3,(.L_3 - __unnamed_3)
__unnamed_3:
        /* <DEDUP_REMOVED lines=40> */
        /*0688*/ 	.byte	0x74, 0x65, 0x3a, 0x3a, 0x43, 0x3c, 0x30, 0x3e, 0x3e, 0x3e, 0x3e, 0x5d, 0x00
.L_3:


//--------------------- .nv.shared._ZN7cutlass13device_kernelINS_4gemm6kernel13GemmUniversalIN4cute5tupleIJiiiiEEENS1_10collective13CollectiveMmaINS1_35MainloopSm100TmaUmmaWarpSpecializedILi20ELi2ELi4ENS5_IJNS4_1CILi2EEESB_NSA_ILi1EEEEEEEENS5_IJNSA_ILi64EEENSA_ILi256EEENSA_ILi32EEEEEENS_12float_e5m2_tENS5_IJlSC_lEEESJ_SK_NS4_8TiledMMAINS4_8MMA_AtomIJNS4_10MMA_TraitsINS4_19SM100_MMA_F8F6F4_SSEJSJ_SJ_fSF_SG_NS4_17integral_constantINS4_4UMMA5MajorELSR_0EEESS_NSP_INSQ_7ScaleInELST_0EEESU_EEEEEENS4_6LayoutINS5_IJSC_SC_SC_EEENS5_IJNSA_ILi0EEESZ_SZ_EEEEENS5_IJNS4_10UnderscoreES12_S12_EEEEENS4_23SM90_TMA_LOAD_MULTICASTENS4_14ComposedLayoutINS4_7SwizzleILi1ELi4ELi3EEENS4_18smem_ptr_flag_bitsILi8EEENSX_INS5_IJNSA_ILi8EEESH_EEENS5_IJSH_SC_EEEEEEEvNS4_8identityES15_S1F_vS1G_EENS_8epilogue10collective18CollectiveEpilogueINS1I_23Sm100TmaWarpSpecializedILi4ELi2ELi32ELb0ELb0EEEJSI_NS5_IJNSX_ISF_SC_EES1N_EEESJ_SK_SJ_SK_NS1I_6fusion15FusionCallbacksIS1M_NS1P_17LinearCombinationISJ_fSJ_fLNS_15FloatRoundStyleE2EEESI_S1O_JEEENS4_5SM1004TMEM4LOAD26SM100_TMEM_LOAD_16dp32b32xENS4_13SM90_TMA_LOADENS16_INS17_ILi2ELi4ELi3EEES1A_NSX_INS5_IJS1B_SF_EEENS5_IJSF_SC_EEEEEEENS4_39AutoVectorizingCopyWithAssumedAlignmentILi128EEENS4_14SM90_TMA_STOREES24_S26_S26_EEEvvEEEEvNT_6ParamsE --------------------------
	.section	.nv.shared._ZN7cutlass13device_kernelINS_4gemm6kernel13GemmUniversalIN4cute5tupleIJiiiiEEENS1_10collective13CollectiveMmaINS1_35MainloopSm100TmaUmmaWarpSpecializedILi20ELi2ELi4ENS5_IJNS4_1CILi2EEESB_NSA_ILi1EEEEEEEENS5_IJNSA_ILi64EEENSA_ILi256EEENSA_ILi32EEEEEENS_12float_e5m2_tENS5_IJlSC_lEEESJ_SK_NS4_8TiledMMAINS4_8MMA_AtomIJNS4_10MMA_TraitsINS4_19SM100_MMA_F8F6F4_SSEJSJ_SJ_fSF_SG_NS4_17integral_constantINS4_4UMMA5MajorELSR_0EEESS_NSP_INSQ_7ScaleInELST_0EEESU_EEEEEENS4_6LayoutINS5_IJSC_SC_SC_EEENS5_IJNSA_ILi0EEESZ_SZ_EEEEENS5_IJNS4_10UnderscoreES12_S12_EEEEENS4_23SM90_TMA_LOAD_MULTICASTENS4_14ComposedLayoutINS4_7SwizzleILi1ELi4ELi3EEENS4_18smem_ptr_flag_bitsILi8EEENSX_INS5_IJNSA_ILi8EEESH_EEENS5_IJSH_SC_EEEEEEEvNS4_8identityES15_S1F_vS1G_EENS_8epilogue10collective18CollectiveEpilogueINS1I_23Sm100TmaWarpSpecializedILi4ELi2ELi32ELb0ELb0EEEJSI_NS5_IJNSX_ISF_SC_EES1N_EEESJ_SK_SJ_SK_NS1I_6fusion15FusionCallbacksIS1M_NS1P_17LinearCombinationISJ_fSJ_fLNS_15FloatRoundStyleE2EEESI_S1O_JEEENS4_5SM1004TMEM4LOAD26SM100_TMEM_LOAD_16dp32b32xENS4_13SM90_TMA_LOADENS16_INS17_ILi2ELi4ELi3EEES1A_NSX_INS5_IJS1B_SF_EEENS5_IJSF_SC_EEEEEEENS4_39AutoVectorizingCopyWithAssumedAlignmentILi128EEENS4_14SM90_TMA_STOREES24_S26_S26_EEEvvEEEEvNT_6ParamsE,"aw",@nobits
	.sectionflags	@""
	.align	16
	.zero		1024


//--------------------- .nv.shared.reserved.0     --------------------------
	.section	.nv.shared.reserved.0,"aw",@nobits
	.weak		__nv_reservedSMEM_offset_0_alias
	.size		__nv_reservedSMEM_offset_0_alias, 0, 64
	.other		__nv_reservedSMEM_offset_0_alias,@"STO_CUDA_RESERVED_SHARED STV_DEFAULT"
__nv_reservedSMEM_offset_0_alias:
	.zero		0
.nv.shared.reserved.0:
	.zero		64
	.weak		__nv_reservedSMEM_tcgen05_partition
	.type		__nv_reservedSMEM_tcgen05_partition,@object
	.size		__nv_reservedSMEM_tcgen05_partition,(.L_0 - __nv_reservedSMEM_tcgen05_partition)
__nv_reservedSMEM_tcgen05_partition:
	.zero		32
.L_0:


//--------------------- .nv.global                --------------------------
	.section	.nv.global,"aw",@nobits
.nv.global:
	.type		_ZN39_INTERNAL_965c1e5a_4_k_cu_bd8aa2af_87434cute1_E,@object
	.size		_ZN39_INTERNAL_965c1e5a_4_k_cu_bd8aa2af_87434cute1_E,(_ZN39_INTERNAL_965c1e5a_4_k_cu_bd8aa2af_87434cuda3std3__45__cpo6cbeginE - _ZN39_INTERNAL_965c1e5a_4_k_cu_bd8aa2af_87434cute1_E)
_ZN39_INTERNAL_965c1e5a_4_k_cu_bd8aa2af_87434cute1_E:
	.zero		1
	.type		_ZN39_INTERNAL_965c1e5a_4_k_cu_bd8aa2af_87434cuda3std3__45__cpo6cbeginE,@object
	.size		_ZN39_INTERNAL_965c1e5a_4_k_cu_bd8aa2af_87434cuda3std3__45__cpo6cbeginE,(_ZN39_INTERNAL_965c1e5a_4_k_cu_bd8aa2af_87434cuda3std3__48in_placeE - _ZN39_INTERNAL_965c1e5a_4_k_cu_bd8aa2af_87434cuda3std3__45__cpo6cbeginE)
_ZN39_INTERNAL_965c1e5a_4_k_cu_bd8aa2af_87434cuda3std3__45__cpo6cbeginE:
	.zero		1
	.type		_ZN39_INTERNAL_965c1e5a_4_k_cu_bd8aa2af_87434cuda3std3__48in_placeE,@object
	.size		_ZN39_INTERNAL_965c1e5a_4_k_cu_bd8aa2af_87434cuda3std3__48in_placeE,(_ZN39_INTERNAL_965c1e5a_4_k_cu_bd8aa2af_87434cuda3std6ranges3__45__cpo9iter_moveE - _ZN39_INTERNAL_965c1e5a_4_k_cu_bd8aa2af_87434cuda3std3__48in_placeE)
_ZN39_INTERNAL_965c1e5a_4_k_cu_bd8aa2af_87434cuda3std3__48in_placeE:
	.zero		1
	.type		_ZN39_INTERNAL_965c1e5a_4_k_cu_bd8aa2af_87434cuda3std6ranges3__45__cpo9iter_moveE,@object
	.size		_ZN39_INTERNAL_965c1e5a_4_k_cu_bd8aa2af_87434cuda3std6ranges3__45__cpo9iter_moveE,(_ZN39_INTERNAL_965c1e5a_4_k_cu_bd8aa2af_87434cuda3std3__45__cpo5beginE - _ZN39_INTERNAL_965c1e5a_4_k_cu_bd8aa2af_87434cuda3std6ranges3__45__cpo9iter_moveE)
_ZN39_INTERNAL_965c1e5a_4_k_cu_bd8aa2af_87434cuda3std6ranges3__45__cpo9iter_moveE:
	.zero		1
	.type		_ZN39_INTERNAL_965c1e5a_4_k_cu_bd8aa2af_87434cuda3std3__45__cpo5beginE,@object
	.size		_ZN39_INTERNAL_965c1e5a_4_k_cu_bd8aa2af_87434cuda3std3__45__cpo5beginE,(_ZN39_INTERNAL_965c1e5a_4_k_cu_bd8aa2af_87434cuda3std3__441_GLOBAL__N__965c1e5a_4_k_cu_bd8aa2af_87436ignoreE - _ZN39_INTERNAL_965c1e5a_4_k_cu_bd8aa2af_87434cuda3std3__45__cpo5beginE)
_ZN39_INTERNAL_965c1e5a_4_k_cu_bd8aa2af_87434cuda3std3__45__cpo5beginE:
	.zero		1
	.type		_ZN39_INTERNAL_965c1e5a_4_k_cu_bd8aa2af_87434cuda3std3__441_GLOBAL__N__965c1e5a_4_k_cu_bd8aa2af_87436ignoreE,@object
	.size		_ZN39_INTERNAL_965c1e5a_4_k_cu_bd8aa2af_87434cuda3std3__441_GLOBAL__N__965c1e5a_4_k_cu_bd8aa2af_87436ignoreE,(_ZN39_INTERNAL_965c1e5a_4_k_cu_bd8aa2af_87434cute7productE - _ZN39_INTERNAL_965c1e5a_4_k_cu_bd8aa2af_87434cuda3std3__441_GLOBAL__N__965c1e5a_4_k_cu_bd8aa2af_87436ignoreE)
_ZN39_INTERNAL_965c1e5a_4_k_cu_bd8aa2af_87434cuda3std3__441_GLOBAL__N__965c1e5a_4_k_cu_bd8aa2af_87436ignoreE:
	.zero		1
	.type		_ZN39_INTERNAL_965c1e5a_4_k_cu_bd8aa2af_87434cute7productE,@object
	.size		_ZN39_INTERNAL_965c1e5a_4_k_cu_bd8aa2af_87434cute7productE,(_ZN39_INTERNAL_965c1e5a_4_k_cu_bd8aa2af_87434cuda3std3__45__cpo3endE - _ZN39_INTERNAL_965c1e5a_4_k_cu_bd8aa2af_87434cute7productE)
_ZN39_INTERNAL_965c1e5a_4_k_cu_bd8aa2af_87434cute7productE:
	.zero		1
	.type		_ZN39_INTERNAL_965c1e5a_4_k_cu_bd8aa2af_87434cuda3std3__45__cpo3endE,@object
	.size		_ZN39_INTERNAL_965c1e5a_4_k_cu_bd8aa2af_87434cuda3std3__45__cpo3endE,(_ZN39_INTERNAL_965c1e5a_4_k_cu_bd8aa2af_87434cuda3std3__419piecewise_constructE - _ZN39_INTERNAL_965c1e5a_4_k_cu_bd8aa2af_87434cuda3std3__45__cpo3endE)
_ZN39_INTERNAL_965c1e5a_4_k_cu_bd8aa2af_87434cuda3std3__45__cpo3endE:
	.zero		1
	.type		_ZN39_INTERNAL_965c1e5a_4_k_cu_bd8aa2af_87434cuda3std3__419piecewise_constructE,@object
	.size		_ZN39_INTERNAL_965c1e5a_4_k_cu_bd8aa2af_87434cuda3std3__419piecewise_constructE,(_ZN39_INTERNAL_965c1e5a_4_k_cu_bd8aa2af_87434cuda3std3__45__cpo4cendE - _ZN39_INTERNAL_965c1e5a_4_k_cu_bd8aa2af_87434cuda3std3__419piecewise_constructE)
_ZN39_INTERNAL_965c1e5a_4_k_cu_bd8aa2af_87434cuda3std3__419piecewise_constructE:
	.zero		1
	.type		_ZN39_INTERNAL_965c1e5a_4_k_cu_bd8aa2af_87434cuda3std3__45__cpo4cendE,@object
	.size		_ZN39_INTERNAL_965c1e5a_4_k_cu_bd8aa2af_87434cuda3std3__45__cpo4cendE,(_ZN39_INTERNAL_965c1e5a_4_k_cu_bd8aa2af_87434cuda3std6ranges3__45__cpo4swapE - _ZN39_INTERNAL_965c1e5a_4_k_cu_bd8aa2af_87434cuda3std3__45__cpo4cendE)
_ZN39_INTERNAL_965c1e5a_4_k_cu_bd8aa2af_87434cuda3std3__45__cpo4cendE:
	.zero		1
	.type		_ZN39_INTERNAL_965c1e5a_4_k_cu_bd8aa2af_87434cuda3std6ranges3__45__cpo4swapE,@object
	.size		_ZN39_INTERNAL_965c1e5a_4_k_cu_bd8aa2af_87434cuda3std6ranges3__45__cpo4swapE,(.L_11 - _ZN39_INTERNAL_965c1e5a_4_k_cu_bd8aa2af_87434cuda3std6ranges3__45__cpo4swapE)
_ZN39_INTERNAL_965c1e5a_4_k_cu_bd8aa2af_87434cuda3std6ranges3__45__cpo4swapE:
	.zero		1
.L_11:


//--------------------- .nv.constant0._ZN7cutlass13device_kernelINS_4gemm6kernel13GemmUniversalIN4cute5tupleIJiiiiEEENS1_10collective13CollectiveMmaINS1_35MainloopSm100TmaUmmaWarpSpecializedILi20ELi2ELi4ENS5_IJNS4_1CILi2EEESB_NSA_ILi1EEEEEEEENS5_IJNSA_ILi64EEENSA_ILi256EEENSA_ILi32EEEEEENS_12float_e5m2_tENS5_IJlSC_lEEESJ_SK_NS4_8TiledMMAINS4_8MMA_AtomIJNS4_10MMA_TraitsINS4_19SM100_MMA_F8F6F4_SSEJSJ_SJ_fSF_SG_NS4_17integral_constantINS4_4UMMA5MajorELSR_0EEESS_NSP_INSQ_7ScaleInELST_0EEESU_EEEEEENS4_6LayoutINS5_IJSC_SC_SC_EEENS5_IJNSA_ILi0EEESZ_SZ_EEEEENS5_IJNS4_10UnderscoreES12_S12_EEEEENS4_23SM90_TMA_LOAD_MULTICASTENS4_14ComposedLayoutINS4_7SwizzleILi1ELi4ELi3EEENS4_18smem_ptr_flag_bitsILi8EEENSX_INS5_IJNSA_ILi8EEESH_EEENS5_IJSH_SC_EEEEEEEvNS4_8identityES15_S1F_vS1G_EENS_8epilogue10collective18CollectiveEpilogueINS1I_23Sm100TmaWarpSpecializedILi4ELi2ELi32ELb0ELb0EEEJSI_NS5_IJNSX_ISF_SC_EES1N_EEESJ_SK_SJ_SK_NS1I_6fusion15FusionCallbacksIS1M_NS1P_17LinearCombinationISJ_fSJ_fLNS_15FloatRoundStyleE2EEESI_S1O_JEEENS4_5SM1004TMEM4LOAD26SM100_TMEM_LOAD_16dp32b32xENS4_13SM90_TMA_LOADENS16_INS17_ILi2ELi4ELi3EEES1A_NSX_INS5_IJS1B_SF_EEENS5_IJSF_SC_EEEEEEENS4_39AutoVectorizingCopyWithAssumedAlignmentILi128EEENS4_14SM90_TMA_STOREES24_S26_S26_EEEvvEEEEvNT_6ParamsE --------------------------
	.section	.nv.constant0._ZN7cutlass13device_kernelINS_4gemm6kernel13GemmUniversalIN4cute5tupleIJiiiiEEENS1_10collective13CollectiveMmaINS1_35MainloopSm100TmaUmmaWarpSpecializedILi20ELi2ELi4ENS5_IJNS4_1CILi2EEESB_NSA_ILi1EEEEEEEENS5_IJNSA_ILi64EEENSA_ILi256EEENSA_ILi32EEEEEENS_12float_e5m2_tENS5_IJlSC_lEEESJ_SK_NS4_8TiledMMAINS4_8MMA_AtomIJNS4_10MMA_TraitsINS4_19SM100_MMA_F8F6F4_SSEJSJ_SJ_fSF_SG_NS4_17integral_constantINS4_4UMMA5MajorELSR_0EEESS_NSP_INSQ_7ScaleInELST_0EEESU_EEEEEENS4_6LayoutINS5_IJSC_SC_SC_EEENS5_IJNSA_ILi0EEESZ_SZ_EEEEENS5_IJNS4_10UnderscoreES12_S12_EEEEENS4_23SM90_TMA_LOAD_MULTICASTENS4_14ComposedLayoutINS4_7SwizzleILi1ELi4ELi3EEENS4_18smem_ptr_flag_bitsILi8EEENSX_INS5_IJNSA_ILi8EEESH_EEENS5_IJSH_SC_EEEEEEEvNS4_8identityES15_S1F_vS1G_EENS_8epilogue10collective18CollectiveEpilogueINS1I_23Sm100TmaWarpSpecializedILi4ELi2ELi32ELb0ELb0EEEJSI_NS5_IJNSX_ISF_SC_EES1N_EEESJ_SK_SJ_SK_NS1I_6fusion15FusionCallbacksIS1M_NS1P_17LinearCombinationISJ_fSJ_fLNS_15FloatRoundStyleE2EEESI_S1O_JEEENS4_5SM1004TMEM4LOAD26SM100_TMEM_LOAD_16dp32b32xENS4_13SM90_TMA_LOADENS16_INS17_ILi2ELi4ELi3EEES1A_NSX_INS5_IJS1B_SF_EEENS5_IJSF_SC_EEEEEEENS4_39AutoVectorizingCopyWithAssumedAlignmentILi128EEENS4_14SM90_TMA_STOREES24_S26_S26_EEEvvEEEEvNT_6ParamsE,"a",@progbits
	.sectionflags	@""
	.align	4
.nv.constant0._ZN7cutlass13device_kernelINS_4gemm6kernel13GemmUniversalIN4cute5tupleIJiiiiEEENS1_10collective13CollectiveMmaINS1_35MainloopSm100TmaUmmaWarpSpecializedILi20ELi2ELi4ENS5_IJNS4_1CILi2EEESB_NSA_ILi1EEEEEEEENS5_IJNSA_ILi64EEENSA_ILi256EEENSA_ILi32EEEEEENS_12float_e5m2_tENS5_IJlSC_lEEESJ_SK_NS4_8TiledMMAINS4_8MMA_AtomIJNS4_10MMA_TraitsINS4_19SM100_MMA_F8F6F4_SSEJSJ_SJ_fSF_SG_NS4_17integral_constantINS4_4UMMA5MajorELSR_0EEESS_NSP_INSQ_7ScaleInELST_0EEESU_EEEEEENS4_6LayoutINS5_IJSC_SC_SC_EEENS5_IJNSA_ILi0EEESZ_SZ_EEEEENS5_IJNS4_10UnderscoreES12_S12_EEEEENS4_23SM90_TMA_LOAD_MULTICASTENS4_14ComposedLayoutINS4_7SwizzleILi1ELi4ELi3EEENS4_18smem_ptr_flag_bitsILi8EEENSX_INS5_IJNSA_ILi8EEESH_EEENS5_IJSH_SC_EEEEEEEvNS4_8identityES15_S1F_vS1G_EENS_8epilogue10collective18CollectiveEpilogueINS1I_23Sm100TmaWarpSpecializedILi4ELi2ELi32ELb0ELb0EEEJSI_NS5_IJNSX_ISF_SC_EES1N_EEESJ_SK_SJ_SK_NS1I_6fusion15FusionCallbacksIS1M_NS1P_17LinearCombinationISJ_fSJ_fLNS_15FloatRoundStyleE2EEESI_S1O_JEEENS4_5SM1004TMEM4LOAD26SM100_TMEM_LOAD_16dp32b32xENS4_13SM90_TMA_LOADENS16_INS17_ILi2ELi4ELi3EEES1A_NSX_INS5_IJS1B_SF_EEENS5_IJSF_SC_EEEEEEENS4_39AutoVectorizingCopyWithAssumedAlignmentILi128EEENS4_14SM90_TMA_STOREES24_S26_S26_EEEvvEEEEvNT_6ParamsE:
	.zero		2944


//--------------------- SYMBOLS --------------------------

	.type		.nv.reservedSmem.offset0,@object
	.size		.nv.reservedSmem.offset0,0x4
	.type		.nv.reservedSmem.cap,@object
	.size		.nv.reservedSmem.cap,0x4
	.type		__assertfail,@function
